// auto-generated by cutlass_sweep.gemm — config: {"arch": "sm_90", "cluster_m": 2, "cluster_n": 1, "dtype": "bf16", "stages": 0, "tile_k": 128, "tile_m": 128, "tile_n": 256}
#include "cutlass/cutlass.h"
#include "cutlass/gemm/collective/collective_builder.hpp"
#include "cutlass/gemm/device/gemm_universal_adapter.h"
#include "cutlass/gemm/kernel/gemm_universal.hpp"
#include "cutlass/epilogue/collective/collective_builder.hpp"

using ElemA = cutlass::bfloat16_t;
using ElemB = cutlass::bfloat16_t;
using ElemCD = cutlass::bfloat16_t;
using Acc  = float;
using TileShape    = cute::Shape<cute::_128, cute::_256, cute::_128>;
using ClusterShape = cute::Shape<cute::_2, cute::_1, cute::_1>;

using CollectiveEpilogue = typename cutlass::epilogue::collective::CollectiveBuilder<
    cutlass::arch::Sm90, cutlass::arch::OpClassTensorOp,
    TileShape, ClusterShape,
    cutlass::epilogue::collective::EpilogueTileAuto,
    Acc, Acc,
    ElemCD, cutlass::layout::RowMajor, 128 / cutlass::sizeof_bits<ElemCD>::value,
    ElemCD, cutlass::layout::RowMajor, 128 / cutlass::sizeof_bits<ElemCD>::value,
    cutlass::epilogue::collective::EpilogueScheduleAuto
  >::CollectiveOp;

using CollectiveMainloop = typename cutlass::gemm::collective::CollectiveBuilder<
    cutlass::arch::Sm90, cutlass::arch::OpClassTensorOp,
    ElemA, cutlass::layout::RowMajor, 128 / cutlass::sizeof_bits<ElemA>::value,
    ElemB, cutlass::layout::ColumnMajor, 128 / cutlass::sizeof_bits<ElemB>::value,
    Acc,
    TileShape, ClusterShape,
    cutlass::gemm::collective::StageCountAutoCarveout<static_cast<int>(sizeof(typename CollectiveEpilogue::SharedStorage))>,
    cutlass::gemm::collective::KernelScheduleAuto
  >::CollectiveOp;

using GemmKernel = cutlass::gemm::kernel::GemmUniversal<
    cute::Shape<int,int,int,int>,
    CollectiveMainloop,
    CollectiveEpilogue
>;
using Gemm = cutlass::gemm::device::GemmUniversalAdapter<GemmKernel>;

// Force the device kernel symbol into the cubin without needing a host main.
auto* _anchor = &cutlass::device_kernel<GemmKernel>;


// ===== COMPILED SASS (sm_90a) =====

	.target	sm_90a

	.elftype	@"ET_EXEC"


//--------------------- .note.nv.tkinfo           --------------------------
	.section	.note.nv.tkinfo,"",@"SHT_NOTE"
	.sectionflags	@"SHF_NOTE_NV_TKINFO"
	.tkinfo
        /*0018*/ 	.word	0x00000002
        /*0030*/ 	.string	""
        /*0030*/ 	.string	"ptxas"
        /*0030*/ 	.string	"Cuda compilation tools, release 13.0, V13.0.88"
        /*0030*/ 	.string	"Build cuda_13.0.r13.0/compiler.36424714_0"
        /*0030*/ 	.string	"-arch sm_90a -m 64 "



//--------------------- .note.nv.cuinfo           --------------------------
	.section	.note.nv.cuinfo,"",@"SHT_NOTE"
	.sectionflags	@"SHF_NOTE_NV_CUINFO"
        /*0018*/ 	.short	0x0002
        /*001a*/ 	.short	0x005a
        /*001c*/ 	.short	0x0082
	.zero		2


//--------------------- .nv.info                  --------------------------
	.section	.nv.info,"",@"SHT_CUDA_INFO"
	.align	4


	//----- nvinfo : EIATTR_REGCOUNT
	.align		4
        /*0000*/ 	.byte	0x04, 0x2f
        /*0002*/ 	.short	(.L_15 - .L_14)
	.align		4
.L_14:
        /*0004*/ 	.word	index@(_ZN7cutlass13device_kernelINS_4gemm6kernel13GemmUniversalIN4cute5tupleIJiiiiEEENS1_10collective13CollectiveMmaINS1_34MainloopSm90TmaGmmaWarpSpecializedILi2ENS5_IJNS4_1CILi2EEENSA_ILi1EEESC_EEENS1_35KernelTmaWarpSpecializedCooperativeEEENS5_IJNSA_ILi128EEENSA_ILi256EEESG_EEENS_10bfloat16_tENS5_IJlSC_lEEESJ_SK_NS4_8TiledMMAINS4_8MMA_AtomIJNS4_4SM904GMMA28MMA_64x256x16_F32BF16BF16_SSILNSO_5MajorE0ELSQ_0ELNSO_7ScaleInE1ELSR_1EEEEEENS4_6LayoutISD_NS5_IJSC_NSA_ILi0EEESV_EEEEENS5_IJNS4_10UnderscoreESY_SY_EEEEENS4_13SM90_TMA_LOADENS4_14ComposedLayoutINS4_7SwizzleILi3ELi4ELi3EEENS4_18smem_ptr_flag_bitsILi16EEENSU_INS5_IJNSA_ILi8EEENSA_ILi64EEEEEENS5_IJS18_SC_EEEEEEEvNS4_8identityENS4_23SM90_TMA_LOAD_MULTICASTES1C_vS1D_EENS_8epilogue10collective6detail29Sm90TmaWarpSpecializedAdapterINS1H_15DefaultEpilogueISJ_SK_SK_NS1G_6thread17LinearCombinationISJ_Li1EffLNS1L_9ScaleType4KindE0ELNS_15FloatRoundStyleE2ESJ_EENS1_15EpilogueDefaultEEEEEvvEEEEvNT_6ParamsE)
        /*0008*/ 	.word	0x000000a8


	//----- nvinfo : EIATTR_FRAME_SIZE
	.align		4
.L_15:
        /*000c*/ 	.byte	0x04, 0x11
        /*000e*/ 	.short	(.L_17 - .L_16)
	.align		4
.L_16:
        /*0010*/ 	.word	index@(_ZN7cutlass13device_kernelINS_4gemm6kernel13GemmUniversalIN4cute5tupleIJiiiiEEENS1_10collective13CollectiveMmaINS1_34MainloopSm90TmaGmmaWarpSpecializedILi2ENS5_IJNS4_1CILi2EEENSA_ILi1EEESC_EEENS1_35KernelTmaWarpSpecializedCooperativeEEENS5_IJNSA_ILi128EEENSA_ILi256EEESG_EEENS_10bfloat16_tENS5_IJlSC_lEEESJ_SK_NS4_8TiledMMAINS4_8MMA_AtomIJNS4_4SM904GMMA28MMA_64x256x16_F32BF16BF16_SSILNSO_5MajorE0ELSQ_0ELNSO_7ScaleInE1ELSR_1EEEEEENS4_6LayoutISD_NS5_IJSC_NSA_ILi0EEESV_EEEEENS5_IJNS4_10UnderscoreESY_SY_EEEEENS4_13SM90_TMA_LOADENS4_14ComposedLayoutINS4_7SwizzleILi3ELi4ELi3EEENS4_18smem_ptr_flag_bitsILi16EEENSU_INS5_IJNSA_ILi8EEENSA_ILi64EEEEEENS5_IJS18_SC_EEEEEEEvNS4_8identityENS4_23SM90_TMA_LOAD_MULTICASTES1C_vS1D_EENS_8epilogue10collective6detail29Sm90TmaWarpSpecializedAdapterINS1H_15DefaultEpilogueISJ_SK_SK_NS1G_6thread17LinearCombinationISJ_Li1EffLNS1L_9ScaleType4KindE0ELNS_15FloatRoundStyleE2ESJ_EENS1_15EpilogueDefaultEEEEEvvEEEEvNT_6ParamsE)
        /*0014*/ 	.word	0x00000000


	//----- nvinfo : EIATTR_MIN_STACK_SIZE
	.align		4
.L_17:
        /*0018*/ 	.byte	0x04, 0x12
        /*001a*/ 	.short	(.L_19 - .L_18)
	.align		4
.L_18:
        /*001c*/ 	.word	index@(_ZN7cutlass13device_kernelINS_4gemm6kernel13GemmUniversalIN4cute5tupleIJiiiiEEENS1_10collective13CollectiveMmaINS1_34MainloopSm90TmaGmmaWarpSpecializedILi2ENS5_IJNS4_1CILi2EEENSA_ILi1EEESC_EEENS1_35KernelTmaWarpSpecializedCooperativeEEENS5_IJNSA_ILi128EEENSA_ILi256EEESG_EEENS_10bfloat16_tENS5_IJlSC_lEEESJ_SK_NS4_8TiledMMAINS4_8MMA_AtomIJNS4_4SM904GMMA28MMA_64x256x16_F32BF16BF16_SSILNSO_5MajorE0ELSQ_0ELNSO_7ScaleInE1ELSR_1EEEEEENS4_6LayoutISD_NS5_IJSC_NSA_ILi0EEESV_EEEEENS5_IJNS4_10UnderscoreESY_SY_EEEEENS4_13SM90_TMA_LOADENS4_14ComposedLayoutINS4_7SwizzleILi3ELi4ELi3EEENS4_18smem_ptr_flag_bitsILi16EEENSU_INS5_IJNSA_ILi8EEENSA_ILi64EEEEEENS5_IJS18_SC_EEEEEEEvNS4_8identityENS4_23SM90_TMA_LOAD_MULTICASTES1C_vS1D_EENS_8epilogue10collective6detail29Sm90TmaWarpSpecializedAdapterINS1H_15DefaultEpilogueISJ_SK_SK_NS1G_6thread17LinearCombinationISJ_Li1EffLNS1L_9ScaleType4KindE0ELNS_15FloatRoundStyleE2ESJ_EENS1_15EpilogueDefaultEEEEEvvEEEEvNT_6ParamsE)
        /*0020*/ 	.word	0x00000000
.L_19:


//--------------------- .nv.compat                --------------------------
	.section	.nv.compat,"",@"SHT_CUDA_COMPAT_INFO"
	.align	4
        /*0000*/ 	.byte	0x02, 0x09, 0x01, 0x00, 0x02, 0x02, 0x04, 0x00, 0x02, 0x05, 0x05, 0x00, 0x03, 0x07, 0x01, 0x01
        /*0010*/ 	.byte	0x02, 0x03, 0x01, 0x00, 0x02, 0x06, 0x01, 0x00, 0x04, 0x0b, 0x08, 0x00, 0x00, 0x00, 0x00, 0x00
        /*0020*/ 	.byte	0x00, 0x00, 0x00, 0x00


//--------------------- .nv.info._ZN7cutlass13device_kernelINS_4gemm6kernel13GemmUniversalIN4cute5tupleIJiiiiEEENS1_10collective13CollectiveMmaINS1_34MainloopSm90TmaGmmaWarpSpecializedILi2ENS5_IJNS4_1CILi2EEENSA_ILi1EEESC_EEENS1_35KernelTmaWarpSpecializedCooperativeEEENS5_IJNSA_ILi128EEENSA_ILi256EEESG_EEENS_10bfloat16_tENS5_IJlSC_lEEESJ_SK_NS4_8TiledMMAINS4_8MMA_AtomIJNS4_4SM904GMMA28MMA_64x256x16_F32BF16BF16_SSILNSO_5MajorE0ELSQ_0ELNSO_7ScaleInE1ELSR_1EEEEEENS4_6LayoutISD_NS5_IJSC_NSA_ILi0EEESV_EEEEENS5_IJNS4_10UnderscoreESY_SY_EEEEENS4_13SM90_TMA_LOADENS4_14ComposedLayoutINS4_7SwizzleILi3ELi4ELi3EEENS4_18smem_ptr_flag_bitsILi16EEENSU_INS5_IJNSA_ILi8EEENSA_ILi64EEEEEENS5_IJS18_SC_EEEEEEEvNS4_8identityENS4_23SM90_TMA_LOAD_MULTICASTES1C_vS1D_EENS_8epilogue10collective6detail29Sm90TmaWarpSpecializedAdapterINS1H_15DefaultEpilogueISJ_SK_SK_NS1G_6thread17LinearCombinationISJ_Li1EffLNS1L_9ScaleType4KindE0ELNS_15FloatRoundStyleE2ESJ_EENS1_15EpilogueDefaultEEEEEvvEEEEvNT_6ParamsE --------------------------
	.section	.nv.info._ZN7cutlass13device_kernelINS_4gemm6kernel13GemmUniversalIN4cute5tupleIJiiiiEEENS1_10collective13CollectiveMmaINS1_34MainloopSm90TmaGmmaWarpSpecializedILi2ENS5_IJNS4_1CILi2EEENSA_ILi1EEESC_EEENS1_35KernelTmaWarpSpecializedCooperativeEEENS5_IJNSA_ILi128EEENSA_ILi256EEESG_EEENS_10bfloat16_tENS5_IJlSC_lEEESJ_SK_NS4_8TiledMMAINS4_8MMA_AtomIJNS4_4SM904GMMA28MMA_64x256x16_F32BF16BF16_SSILNSO_5MajorE0ELSQ_0ELNSO_7ScaleInE1ELSR_1EEEEEENS4_6LayoutISD_NS5_IJSC_NSA_ILi0EEESV_EEEEENS5_IJNS4_10UnderscoreESY_SY_EEEEENS4_13SM90_TMA_LOADENS4_14ComposedLayoutINS4_7SwizzleILi3ELi4ELi3EEENS4_18smem_ptr_flag_bitsILi16EEENSU_INS5_IJNSA_ILi8EEENSA_ILi64EEEEEENS5_IJS18_SC_EEEEEEEvNS4_8identityENS4_23SM90_TMA_LOAD_MULTICASTES1C_vS1D_EENS_8epilogue10collective6detail29Sm90TmaWarpSpecializedAdapterINS1H_15DefaultEpilogueISJ_SK_SK_NS1G_6thread17LinearCombinationISJ_Li1EffLNS1L_9ScaleType4KindE0ELNS_15FloatRoundStyleE2ESJ_EENS1_15EpilogueDefaultEEEEEvvEEEEvNT_6ParamsE,"",@"SHT_CUDA_INFO"
	.sectionflags	@""
	.align	4


	//----- nvinfo : EIATTR_CUDA_API_VERSION
	.align		4
        /*0000*/ 	.byte	0x04, 0x37
        /*0002*/ 	.short	(.L_21 - .L_20)
.L_20:
        /*0004*/ 	.word	0x00000082


	//----- nvinfo : EIATTR_KPARAM_INFO
	.align		4
.L_21:
        /*0008*/ 	.byte	0x04, 0x17
        /*000a*/ 	.short	(.L_23 - .L_22)
.L_22:
        /*000c*/ 	.word	0x00000000
        /*0010*/ 	.short	0x0000
        /*0012*/ 	.short	0x0070
        /*0014*/ 	.byte	0x00, 0xf0, 0x01, 0x10


	//----- nvinfo : EIATTR_SPARSE_MMA_MASK
	.align		4
.L_23:
        /*0018*/ 	.byte	0x03, 0x50
        /*001a*/ 	.short	0x0000


	//----- nvinfo : EIATTR_MAXREG_COUNT
	.align		4
        /*001c*/ 	.byte	0x03, 0x1b
        /*001e*/ 	.short	0x00a8


	//----- nvinfo : EIATTR_NUM_BARRIERS
	.align		4
        /*0020*/ 	.byte	0x02, 0x4c
        /*0022*/ 	.byte	0x01
	.zero		1


	//----- nvinfo : EIATTR_EXTERNS
	.align		4
        /*0024*/ 	.byte	0x04, 0x0f
        /*0026*/ 	.short	(.L_25 - .L_24)


	//   ....[0]....
	.align		4
.L_24:
        /*0028*/ 	.word	index@(__assertfail)


	//----- nvinfo : EIATTR_MERCURY_ISA_VERSION
	.align		4
.L_25:
        /*002c*/ 	.byte	0x03, 0x5f
        /*002e*/ 	.short	0x0101


	//----- nvinfo : EIATTR_INT_WARP_WIDE_INSTR_OFFSETS
	.align		4
        /*0030*/ 	.byte	0x04, 0x31
        /*0032*/ 	.short	(.L_27 - .L_26)


	//   ....[0]....
.L_26:
        /*0034*/ 	.word	0x00000440


	//   ....[1]....
        /*0038*/ 	.word	0x00000470


	//   ....[2]....
        /*003c*/ 	.word	0x00000630


	//   ....[3]....
        /*0040*/ 	.word	0x000020f0


	//----- nvinfo : EIATTR_COOP_GROUP_MASK_REGIDS
	.align		4
.L_27:
        /*0044*/ 	.byte	0x04, 0x29
        /*0046*/ 	.short	(.L_29 - .L_28)


	//   ....[0]....
.L_28:
        /*0048*/ 	.word	0xffffffff


	//   ....[1]....
        /*004c*/ 	.word	0xffffffff


	//   ....[2]....
        /*0050*/ 	.word	0xffffffff


	//   ....[3]....
        /*0054*/ 	.word	0xffffffff


	//   ....[4]....
        /*0058*/ 	.word	0xffffffff


	//   ....[5]....
        /*005c*/ 	.word	0xffffffff


	//----- nvinfo : EIATTR_COOP_GROUP_INSTR_OFFSETS
	.align		4
.L_29:
        /*0060*/ 	.byte	0x04, 0x28
        /*0062*/ 	.short	(.L_31 - .L_30)


	//   ....[0]....
.L_30:
        /*0064*/ 	.word	0x00000060


	//   ....[1]....
        /*0068*/ 	.word	0x00000070


	//   ....[2]....
        /*006c*/ 	.word	0x00000130


	//   ....[3]....
        /*0070*/ 	.word	0x00000290


	//   ....[4]....
        /*0074*/ 	.word	0x000007b0


	//   ....[5]....
        /*0078*/ 	.word	0x00001200


	//----- nvinfo : EIATTR_REG_RECONFIG
	.align		4
.L_31:
        /*007c*/ 	.byte	0x01, 0x54
	.zero		2


	//----- nvinfo : EIATTR_SYSCALL_OFFSETS
	.align		4
        /*0080*/ 	.byte	0x04, 0x46
        /*0082*/ 	.short	(.L_33 - .L_32)


	//   ....[0]....
.L_32:
        /*0084*/ 	.word	0x000013c0


	//----- nvinfo : EIATTR_MBARRIER_INSTR_OFFSETS
	.align		4
.L_33:
        /*0088*/ 	.byte	0x04, 0x39
        /*008a*/ 	.short	(.L_35 - .L_34)


	//   ....[0]....
.L_34:
        /*008c*/ 	.word	0x00000230
        /*0090*/ 	.word	0x000000ff
        /*0094*/ 	.word	0x00000000
        /*0098*/ 	.short	0x0100
        /*009a*/ 	.byte	0x08
	.zero		1


	//   ....[1]....
        /*009c*/ 	.word	0x00000240
        /*00a0*/ 	.word	0x000000ff
        /*00a4*/ 	.word	0x00000010
        /*00a8*/ 	.short	0x0100
        /*00aa*/ 	.byte	0x08
	.zero		1


	//   ....[2]....
        /*00ac*/ 	.word	0x00000250
        /*00b0*/ 	.word	0x000000ff
        /*00b4*/ 	.word	0x00000008
        /*00b8*/ 	.short	0x0100
        /*00ba*/ 	.byte	0x08
	.zero		1


	//   ....[3]....
        /*00bc*/ 	.word	0x00000260
        /*00c0*/ 	.word	0x000000ff
        /*00c4*/ 	.word	0x00000018
        /*00c8*/ 	.short	0x0100
        /*00ca*/ 	.byte	0x08
	.zero		1


	//   ....[4]....
        /*00cc*/ 	.word	0x000006b0
        /*00d0*/ 	.word	0x000000ff
        /*00d4*/ 	.word	0x00000030
        /*00d8*/ 	.short	0x0100
        /*00da*/ 	.byte	0x06
	.zero		1


	//   ....[5]....
        /*00dc*/ 	.word	0x00000740
        /*00e0*/ 	.word	0x000000ff
        /*00e4*/ 	.word	0x00000038
        /*00e8*/ 	.short	0x0100
        /*00ea*/ 	.byte	0x06
	.zero		1


	//   ....[6]....
        /*00ec*/ 	.word	0x00001480
        /*00f0*/ 	.word	0x00000003
        /*00f4*/ 	.word	0x00000000
        /*00f8*/ 	.short	0x010a
        /*00fa*/ 	.byte	0x3f
	.zero		1


	//   ....[7]....
        /*00fc*/ 	.word	0x000014c0
        /*0100*/ 	.word	0x00000003
        /*0104*/ 	.word	0x00000000
        /*0108*/ 	.short	0x010a
        /*010a*/ 	.byte	0x3f
	.zero		1


	//   ....[8]....
        /*010c*/ 	.word	0x00001ac0
        /*0110*/ 	.word	0x00000005
        /*0114*/ 	.word	0x00000000
        /*0118*/ 	.short	0x010a
        /*011a*/ 	.byte	0x3f
	.zero		1


	//   ....[9]....
        /*011c*/ 	.word	0x00001b00
        /*0120*/ 	.word	0x00000005
        /*0124*/ 	.word	0x00000000
        /*0128*/ 	.short	0x010a
        /*012a*/ 	.byte	0x3f
	.zero		1


	//   ....[10]....
        /*012c*/ 	.word	0x00001f90
        /*0130*/ 	.word	0x00000005
        /*0134*/ 	.word	0x00000000
        /*0138*/ 	.short	0x0101
        /*013a*/ 	.byte	0x3f
	.zero		1


	//   ....[11]....
        /*013c*/ 	.word	0x00002170
        /*0140*/ 	.word	0x00000003
        /*0144*/ 	.word	0x00000000
        /*0148*/ 	.short	0x0101
        /*014a*/ 	.byte	0x3f
	.zero		1


	//   ....[12]....
        /*014c*/ 	.word	0x0000af60
        /*0150*/ 	.word	0x00000017
        /*0154*/ 	.word	0x00000010
        /*0158*/ 	.short	0x010a
        /*015a*/ 	.byte	0x3f
	.zero		1


	//   ....[13]....
        /*015c*/ 	.word	0x0000b3f0
        /*0160*/ 	.word	0x00000005
        /*0164*/ 	.word	0x00000038
        /*0168*/ 	.short	0x0101
        /*016a*/ 	.byte	0x3f
	.zero		1


	//   ....[14]....
        /*016c*/ 	.word	0x0000bb10
        /*0170*/ 	.word	0x00000007
        /*0174*/ 	.word	0x00000000
        /*0178*/ 	.short	0x010a
        /*017a*/ 	.byte	0x3f
	.zero		1


	//   ....[15]....
        /*017c*/ 	.word	0x0000bb90
        /*0180*/ 	.word	0x00000003
        /*0184*/ 	.word	0x00000000
        /*0188*/ 	.short	0x010a
        /*018a*/ 	.byte	0x3f
	.zero		1


	//   ....[16]....
        /*018c*/ 	.word	0x0000bbf0
        /*0190*/ 	.word	0x00000003
        /*0194*/ 	.word	0x00000000
        /*0198*/ 	.short	0x010a
        /*019a*/ 	.byte	0x3f
	.zero		1


	//   ....[17]....
        /*019c*/ 	.word	0x0000bc40
        /*01a0*/ 	.word	0x00000005
        /*01a4*/ 	.word	0x00000000
        /*01a8*/ 	.short	0x010a
        /*01aa*/ 	.byte	0x3f
	.zero		1


	//   ....[18]....
        /*01ac*/ 	.word	0x0000bd10
        /*01b0*/ 	.word	0x00000017
        /*01b4*/ 	.word	0x00000010
        /*01b8*/ 	.short	0x010a
        /*01ba*/ 	.byte	0x3f
	.zero		1


	//   ....[19]....
        /*01bc*/ 	.word	0x0000bde0
        /*01c0*/ 	.word	0x00000007
        /*01c4*/ 	.word	0x00000000
        /*01c8*/ 	.short	0x010a
        /*01ca*/ 	.byte	0x3f
	.zero		1


	//----- nvinfo : EIATTR_NUM_MBARRIERS
	.align		4
.L_35:
        /*01cc*/ 	.byte	0x03, 0x38
        /*01ce*/ 	.short	0x0006


	//----- nvinfo : EIATTR_EXIT_INSTR_OFFSETS
	.align		4
        /*01d0*/ 	.byte	0x04, 0x1c
        /*01d2*/ 	.short	(.L_37 - .L_36)


	//   ....[0]....
.L_36:
        /*01d4*/ 	.word	0x00000910


	//   ....[1]....
        /*01d8*/ 	.word	0x00001130


	//   ....[2]....
        /*01dc*/ 	.word	0x0000a680


	//   ....[3]....
        /*01e0*/ 	.word	0x0000abe0


	//   ....[4]....
        /*01e4*/ 	.word	0x0000bbe0


	//----- nvinfo : EIATTR_MAX_THREADS
	.align		4
.L_37:
        /*01e8*/ 	.byte	0x04, 0x05
        /*01ea*/ 	.short	(.L_39 - .L_38)
.L_38:
        /*01ec*/ 	.word	0x00000180
        /*01f0*/ 	.word	0x00000001
        /*01f4*/ 	.word	0x00000001


	//----- nvinfo : EIATTR_CRS_STACK_SIZE
	.align		4
.L_39:
        /*01f8*/ 	.byte	0x04, 0x1e
        /*01fa*/ 	.short	(.L_41 - .L_40)
.L_40:
        /*01fc*/ 	.word	0x00000000


	//----- nvinfo : EIATTR_CBANK_PARAM_SIZE
	.align		4
.L_41:
        /*0200*/ 	.byte	0x03, 0x19
        /*0202*/ 	.short	0x0470


	//----- nvinfo : EIATTR_PARAM_CBANK
	.align		4
        /*0204*/ 	.byte	0x04, 0x0a
        /*0206*/ 	.short	(.L_43 - .L_42)
	.align		4
.L_42:
        /*0208*/ 	.word	index@(.nv.constant0._ZN7cutlass13device_kernelINS_4gemm6kernel13GemmUniversalIN4cute5tupleIJiiiiEEENS1_10collective13CollectiveMmaINS1_34MainloopSm90TmaGmmaWarpSpecializedILi2ENS5_IJNS4_1CILi2EEENSA_ILi1EEESC_EEENS1_35KernelTmaWarpSpecializedCooperativeEEENS5_IJNSA_ILi128EEENSA_ILi256EEESG_EEENS_10bfloat16_tENS5_IJlSC_lEEESJ_SK_NS4_8TiledMMAINS4_8MMA_AtomIJNS4_4SM904GMMA28MMA_64x256x16_F32BF16BF16_SSILNSO_5MajorE0ELSQ_0ELNSO_7ScaleInE1ELSR_1EEEEEENS4_6LayoutISD_NS5_IJSC_NSA_ILi0EEESV_EEEEENS5_IJNS4_10UnderscoreESY_SY_EEEEENS4_13SM90_TMA_LOADENS4_14ComposedLayoutINS4_7SwizzleILi3ELi4ELi3EEENS4_18smem_ptr_flag_bitsILi16EEENSU_INS5_IJNSA_ILi8EEENSA_ILi64EEEEEENS5_IJS18_SC_EEEEEEEvNS4_8identityENS4_23SM90_TMA_LOAD_MULTICASTES1C_vS1D_EENS_8epilogue10collective6detail29Sm90TmaWarpSpecializedAdapterINS1H_15DefaultEpilogueISJ_SK_SK_NS1G_6thread17LinearCombinationISJ_Li1EffLNS1L_9ScaleType4KindE0ELNS_15FloatRoundStyleE2ESJ_EENS1_15EpilogueDefaultEEEEEvvEEEEvNT_6ParamsE)
        /*020c*/ 	.short	0x0210
        /*020e*/ 	.short	0x0470


	//----- nvinfo : EIATTR_SW_WAR
	.align		4
.L_43:
        /*0210*/ 	.byte	0x04, 0x36
        /*0212*/ 	.short	(.L_45 - .L_44)
.L_44:
        /*0214*/ 	.word	0x00000008
.L_45:


//--------------------- .nv.callgraph             --------------------------
	.section	.nv.callgraph,"",@"SHT_CUDA_CALLGRAPH"
	.align	4
	.sectionentsize	8
	.align		4
        /*0000*/ 	.word	0x00000000
	.align		4
        /*0004*/ 	.word	0xffffffff
	.align		4
        /*0008*/ 	.word	index@(_ZN7cutlass13device_kernelINS_4gemm6kernel13GemmUniversalIN4cute5tupleIJiiiiEEENS1_10collective13CollectiveMmaINS1_34MainloopSm90TmaGmmaWarpSpecializedILi2ENS5_IJNS4_1CILi2EEENSA_ILi1EEESC_EEENS1_35KernelTmaWarpSpecializedCooperativeEEENS5_IJNSA_ILi128EEENSA_ILi256EEESG_EEENS_10bfloat16_tENS5_IJlSC_lEEESJ_SK_NS4_8TiledMMAINS4_8MMA_AtomIJNS4_4SM904GMMA28MMA_64x256x16_F32BF16BF16_SSILNSO_5MajorE0ELSQ_0ELNSO_7ScaleInE1ELSR_1EEEEEENS4_6LayoutISD_NS5_IJSC_NSA_ILi0EEESV_EEEEENS5_IJNS4_10UnderscoreESY_SY_EEEEENS4_13SM90_TMA_LOADENS4_14ComposedLayoutINS4_7SwizzleILi3ELi4ELi3EEENS4_18smem_ptr_flag_bitsILi16EEENSU_INS5_IJNSA_ILi8EEENSA_ILi64EEEEEENS5_IJS18_SC_EEEEEEEvNS4_8identityENS4_23SM90_TMA_LOAD_MULTICASTES1C_vS1D_EENS_8epilogue10collective6detail29Sm90TmaWarpSpecializedAdapterINS1H_15DefaultEpilogueISJ_SK_SK_NS1G_6thread17LinearCombinationISJ_Li1EffLNS1L_9ScaleType4KindE0ELNS_15FloatRoundStyleE2ESJ_EENS1_15EpilogueDefaultEEEEEvvEEEEvNT_6ParamsE)
	.align		4
        /*000c*/ 	.word	index@(__assertfail)
	.align		4
        /*0010*/ 	.word	0x00000000
	.align		4
        /*0014*/ 	.word	0xfffffffe
	.align		4
        /*0018*/ 	.word	0x00000000
	.align		4
        /*001c*/ 	.word	0xfffffffd
	.align		4
        /*0020*/ 	.word	0x00000000
	.align		4
        /*0024*/ 	.word	0xfffffffc


//--------------------- .nv.constant4             --------------------------
	.section	.nv.constant4,"a",@progbits
	.align	8
	.align		8
.nv.constant4:
        /*0000*/ 	.dword	__assertfail
	.align		8
        /*0008*/ 	.dword	__unnamed_1
	.align		8
        /*0010*/ 	.dword	_ZN39_INTERNAL_c4c16957_4_k_cu_b0b25572_33314cuda3std3__45__cpo5beginE
	.align		8
        /*0018*/ 	.dword	_ZN39_INTERNAL_c4c16957_4_k_cu_b0b25572_33314cuda3std3__45__cpo3endE
	.align		8
        /*0020*/ 	.dword	_ZN39_INTERNAL_c4c16957_4_k_cu_b0b25572_33314cuda3std3__45__cpo6cbeginE
	.align		8
        /*0028*/ 	.dword	_ZN39_INTERNAL_c4c16957_4_k_cu_b0b25572_33314cuda3std3__45__cpo4cendE
	.align		8
        /*0030*/ 	.dword	_ZN39_INTERNAL_c4c16957_4_k_cu_b0b25572_33314cuda3std3__441_GLOBAL__N__c4c16957_4_k_cu_b0b25572_33316ignoreE
	.align		8
        /*0038*/ 	.dword	_ZN39_INTERNAL_c4c16957_4_k_cu_b0b25572_33314cuda3std3__419piecewise_constructE
	.align		8
        /*0040*/ 	.dword	_ZN39_INTERNAL_c4c16957_4_k_cu_b0b25572_33314cuda3std3__48in_placeE
	.align		8
        /*0048*/ 	.dword	_ZN39_INTERNAL_c4c16957_4_k_cu_b0b25572_33314cuda3std6ranges3__45__cpo4swapE
	.align		8
        /*0050*/ 	.dword	_ZN39_INTERNAL_c4c16957_4_k_cu_b0b25572_33314cuda3std6ranges3__45__cpo9iter_moveE
	.align		8
        /*0058*/ 	.dword	_ZN39_INTERNAL_c4c16957_4_k_cu_b0b25572_33314cute7productE
	.align		8
        /*0060*/ 	.dword	_ZN39_INTERNAL_c4c16957_4_k_cu_b0b25572_33314cute1_E
	.align		8
        /*0068*/ 	.dword	$str$22
	.align		8
        /*0070*/ 	.dword	$str$23


//--------------------- .text._ZN7cutlass13device_kernelINS_4gemm6kernel13GemmUniversalIN4cute5tupleIJiiiiEEENS1_10collective13CollectiveMmaINS1_34MainloopSm90TmaGmmaWarpSpecializedILi2ENS5_IJNS4_1CILi2EEENSA_ILi1EEESC_EEENS1_35KernelTmaWarpSpecializedCooperativeEEENS5_IJNSA_ILi128EEENSA_ILi256EEESG_EEENS_10bfloat16_tENS5_IJlSC_lEEESJ_SK_NS4_8TiledMMAINS4_8MMA_AtomIJNS4_4SM904GMMA28MMA_64x256x16_F32BF16BF16_SSILNSO_5MajorE0ELSQ_0ELNSO_7ScaleInE1ELSR_1EEEEEENS4_6LayoutISD_NS5_IJSC_NSA_ILi0EEESV_EEEEENS5_IJNS4_10UnderscoreESY_SY_EEEEENS4_13SM90_TMA_LOADENS4_14ComposedLayoutINS4_7SwizzleILi3ELi4ELi3EEENS4_18smem_ptr_flag_bitsILi16EEENSU_INS5_IJNSA_ILi8EEENSA_ILi64EEEEEENS5_IJS18_SC_EEEEEEEvNS4_8identityENS4_23SM90_TMA_LOAD_MULTICASTES1C_vS1D_EENS_8epilogue10collective6detail29Sm90TmaWarpSpecializedAdapterINS1H_15DefaultEpilogueISJ_SK_SK_NS1G_6thread17LinearCombinationISJ_Li1EffLNS1L_9ScaleType4KindE0ELNS_15FloatRoundStyleE2ESJ_EENS1_15EpilogueDefaultEEEEEvvEEEEvNT_6ParamsE --------------------------
	.section	.text._ZN7cutlass13device_kernelINS_4gemm6kernel13GemmUniversalIN4cute5tupleIJiiiiEEENS1_10collective13CollectiveMmaINS1_34MainloopSm90TmaGmmaWarpSpecializedILi2ENS5_IJNS4_1CILi2EEENSA_ILi1EEESC_EEENS1_35KernelTmaWarpSpecializedCooperativeEEENS5_IJNSA_ILi128EEENSA_ILi256EEESG_EEENS_10bfloat16_tENS5_IJlSC_lEEESJ_SK_NS4_8TiledMMAINS4_8MMA_AtomIJNS4_4SM904GMMA28MMA_64x256x16_F32BF16BF16_SSILNSO_5MajorE0ELSQ_0ELNSO_7ScaleInE1ELSR_1EEEEEENS4_6LayoutISD_NS5_IJSC_NSA_ILi0EEESV_EEEEENS5_IJNS4_10UnderscoreESY_SY_EEEEENS4_13SM90_TMA_LOADENS4_14ComposedLayoutINS4_7SwizzleILi3ELi4ELi3EEENS4_18smem_ptr_flag_bitsILi16EEENSU_INS5_IJNSA_ILi8EEENSA_ILi64EEEEEENS5_IJS18_SC_EEEEEEEvNS4_8identityENS4_23SM90_TMA_LOAD_MULTICASTES1C_vS1D_EENS_8epilogue10collective6detail29Sm90TmaWarpSpecializedAdapterINS1H_15DefaultEpilogueISJ_SK_SK_NS1G_6thread17LinearCombinationISJ_Li1EffLNS1L_9ScaleType4KindE0ELNS_15FloatRoundStyleE2ESJ_EENS1_15EpilogueDefaultEEEEEvvEEEEvNT_6ParamsE,"ax",@progbits
	.align	128
.text._ZN7cutlass13device_kernelINS_4gemm6kernel13GemmUniversalIN4cute5tupleIJiiiiEEENS1_10collective13CollectiveMmaINS1_34MainloopSm90TmaGmmaWarpSpecializedILi2ENS5_IJNS4_1CILi2EEENSA_ILi1EEESC_EEENS1_35KernelTmaWarpSpecializedCooperativeEEENS5_IJNSA_ILi128EEENSA_ILi256EEESG_EEENS_10bfloat16_tENS5_IJlSC_lEEESJ_SK_NS4_8TiledMMAINS4_8MMA_AtomIJNS4_4SM904GMMA28MMA_64x256x16_F32BF16BF16_SSILNSO_5MajorE0ELSQ_0ELNSO_7ScaleInE1ELSR_1EEEEEENS4_6LayoutISD_NS5_IJSC_NSA_ILi0EEESV_EEEEENS5_IJNS4_10UnderscoreESY_SY_EEEEENS4_13SM90_TMA_LOADENS4_14ComposedLayoutINS4_7SwizzleILi3ELi4ELi3EEENS4_18smem_ptr_flag_bitsILi16EEENSU_INS5_IJNSA_ILi8EEENSA_ILi64EEEEEENS5_IJS18_SC_EEEEEEEvNS4_8identityENS4_23SM90_TMA_LOAD_MULTICASTES1C_vS1D_EENS_8epilogue10collective6detail29Sm90TmaWarpSpecializedAdapterINS1H_15DefaultEpilogueISJ_SK_SK_NS1G_6thread17LinearCombinationISJ_Li1EffLNS1L_9ScaleType4KindE0ELNS_15FloatRoundStyleE2ESJ_EENS1_15EpilogueDefaultEEEEEvvEEEEvNT_6ParamsE:
        .type           _ZN7cutlass13device_kernelINS_4gemm6kernel13GemmUniversalIN4cute5tupleIJiiiiEEENS1_10collective13CollectiveMmaINS1_34MainloopSm90TmaGmmaWarpSpecializedILi2ENS5_IJNS4_1CILi2EEENSA_ILi1EEESC_EEENS1_35KernelTmaWarpSpecializedCooperativeEEENS5_IJNSA_ILi128EEENSA_ILi256EEESG_EEENS_10bfloat16_tENS5_IJlSC_lEEESJ_SK_NS4_8TiledMMAINS4_8MMA_AtomIJNS4_4SM904GMMA28MMA_64x256x16_F32BF16BF16_SSILNSO_5MajorE0ELSQ_0ELNSO_7ScaleInE1ELSR_1EEEEEENS4_6LayoutISD_NS5_IJSC_NSA_ILi0EEESV_EEEEENS5_IJNS4_10UnderscoreESY_SY_EEEEENS4_13SM90_TMA_LOADENS4_14ComposedLayoutINS4_7SwizzleILi3ELi4ELi3EEENS4_18smem_ptr_flag_bitsILi16EEENSU_INS5_IJNSA_ILi8EEENSA_ILi64EEEEEENS5_IJS18_SC_EEEEEEEvNS4_8identityENS4_23SM90_TMA_LOAD_MULTICASTES1C_vS1D_EENS_8epilogue10collective6detail29Sm90TmaWarpSpecializedAdapterINS1H_15DefaultEpilogueISJ_SK_SK_NS1G_6thread17LinearCombinationISJ_Li1EffLNS1L_9ScaleType4KindE0ELNS_15FloatRoundStyleE2ESJ_EENS1_15EpilogueDefaultEEEEEvvEEEEvNT_6ParamsE,@function
        .size           _ZN7cutlass13device_kernelINS_4gemm6kernel13GemmUniversalIN4cute5tupleIJiiiiEEENS1_10collective13CollectiveMmaINS1_34MainloopSm90TmaGmmaWarpSpecializedILi2ENS5_IJNS4_1CILi2EEENSA_ILi1EEESC_EEENS1_35KernelTmaWarpSpecializedCooperativeEEENS5_IJNSA_ILi128EEENSA_ILi256EEESG_EEENS_10bfloat16_tENS5_IJlSC_lEEESJ_SK_NS4_8TiledMMAINS4_8MMA_AtomIJNS4_4SM904GMMA28MMA_64x256x16_F32BF16BF16_SSILNSO_5MajorE0ELSQ_0ELNSO_7ScaleInE1ELSR_1EEEEEENS4_6LayoutISD_NS5_IJSC_NSA_ILi0EEESV_EEEEENS5_IJNS4_10UnderscoreESY_SY_EEEEENS4_13SM90_TMA_LOADENS4_14ComposedLayoutINS4_7SwizzleILi3ELi4ELi3EEENS4_18smem_ptr_flag_bitsILi16EEENSU_INS5_IJNSA_ILi8EEENSA_ILi64EEEEEENS5_IJS18_SC_EEEEEEEvNS4_8identityENS4_23SM90_TMA_LOAD_MULTICASTES1C_vS1D_EENS_8epilogue10collective6detail29Sm90TmaWarpSpecializedAdapterINS1H_15DefaultEpilogueISJ_SK_SK_NS1G_6thread17LinearCombinationISJ_Li1EffLNS1L_9ScaleType4KindE0ELNS_15FloatRoundStyleE2ESJ_EENS1_15EpilogueDefaultEEEEEvvEEEEvNT_6ParamsE,(.L_x_321 - _ZN7cutlass13device_kernelINS_4gemm6kernel13GemmUniversalIN4cute5tupleIJiiiiEEENS1_10collective13CollectiveMmaINS1_34MainloopSm90TmaGmmaWarpSpecializedILi2ENS5_IJNS4_1CILi2EEENSA_ILi1EEESC_EEENS1_35KernelTmaWarpSpecializedCooperativeEEENS5_IJNSA_ILi128EEENSA_ILi256EEESG_EEENS_10bfloat16_tENS5_IJlSC_lEEESJ_SK_NS4_8TiledMMAINS4_8MMA_AtomIJNS4_4SM904GMMA28MMA_64x256x16_F32BF16BF16_SSILNSO_5MajorE0ELSQ_0ELNSO_7ScaleInE1ELSR_1EEEEEENS4_6LayoutISD_NS5_IJSC_NSA_ILi0EEESV_EEEEENS5_IJNS4_10UnderscoreESY_SY_EEEEENS4_13SM90_TMA_LOADENS4_14ComposedLayoutINS4_7SwizzleILi3ELi4ELi3EEENS4_18smem_ptr_flag_bitsILi16EEENSU_INS5_IJNSA_ILi8EEENSA_ILi64EEEEEENS5_IJS18_SC_EEEEEEEvNS4_8identityENS4_23SM90_TMA_LOAD_MULTICASTES1C_vS1D_EENS_8epilogue10collective6detail29Sm90TmaWarpSpecializedAdapterINS1H_15DefaultEpilogueISJ_SK_SK_NS1G_6thread17LinearCombinationISJ_Li1EffLNS1L_9ScaleType4KindE0ELNS_15FloatRoundStyleE2ESJ_EENS1_15EpilogueDefaultEEEEEvvEEEEvNT_6ParamsE)
        .other          _ZN7cutlass13device_kernelINS_4gemm6kernel13GemmUniversalIN4cute5tupleIJiiiiEEENS1_10collective13CollectiveMmaINS1_34MainloopSm90TmaGmmaWarpSpecializedILi2ENS5_IJNS4_1CILi2EEENSA_ILi1EEESC_EEENS1_35KernelTmaWarpSpecializedCooperativeEEENS5_IJNSA_ILi128EEENSA_ILi256EEESG_EEENS_10bfloat16_tENS5_IJlSC_lEEESJ_SK_NS4_8TiledMMAINS4_8MMA_AtomIJNS4_4SM904GMMA28MMA_64x256x16_F32BF16BF16_SSILNSO_5MajorE0ELSQ_0ELNSO_7ScaleInE1ELSR_1EEEEEENS4_6LayoutISD_NS5_IJSC_NSA_ILi0EEESV_EEEEENS5_IJNS4_10UnderscoreESY_SY_EEEEENS4_13SM90_TMA_LOADENS4_14ComposedLayoutINS4_7SwizzleILi3ELi4ELi3EEENS4_18smem_ptr_flag_bitsILi16EEENSU_INS5_IJNSA_ILi8EEENSA_ILi64EEEEEENS5_IJS18_SC_EEEEEEEvNS4_8identityENS4_23SM90_TMA_LOAD_MULTICASTES1C_vS1D_EENS_8epilogue10collective6detail29Sm90TmaWarpSpecializedAdapterINS1H_15DefaultEpilogueISJ_SK_SK_NS1G_6thread17LinearCombinationISJ_Li1EffLNS1L_9ScaleType4KindE0ELNS_15FloatRoundStyleE2ESJ_EENS1_15EpilogueDefaultEEEEEvvEEEEvNT_6ParamsE,@"STO_CUDA_ENTRY STV_DEFAULT"
_ZN7cutlass13device_kernelINS_4gemm6kernel13GemmUniversalIN4cute5tupleIJiiiiEEENS1_10collective13CollectiveMmaINS1_34MainloopSm90TmaGmmaWarpSpecializedILi2ENS5_IJNS4_1CILi2EEENSA_ILi1EEESC_EEENS1_35KernelTmaWarpSpecializedCooperativeEEENS5_IJNSA_ILi128EEENSA_ILi256EEESG_EEENS_10bfloat16_tENS5_IJlSC_lEEESJ_SK_NS4_8TiledMMAINS4_8MMA_AtomIJNS4_4SM904GMMA28MMA_64x256x16_F32BF16BF16_SSILNSO_5MajorE0ELSQ_0ELNSO_7ScaleInE1ELSR_1EEEEEENS4_6LayoutISD_NS5_IJSC_NSA_ILi0EEESV_EEEEENS5_IJNS4_10UnderscoreESY_SY_EEEEENS4_13SM90_TMA_LOADENS4_14ComposedLayoutINS4_7SwizzleILi3ELi4ELi3EEENS4_18smem_ptr_flag_bitsILi16EEENSU_INS5_IJNSA_ILi8EEENSA_ILi64EEEEEENS5_IJS18_SC_EEEEEEEvNS4_8identityENS4_23SM90_TMA_LOAD_MULTICASTES1C_vS1D_EENS_8epilogue10collective6detail29Sm90TmaWarpSpecializedAdapterINS1H_15DefaultEpilogueISJ_SK_SK_NS1G_6thread17LinearCombinationISJ_Li1EffLNS1L_9ScaleType4KindE0ELNS_15FloatRoundStyleE2ESJ_EENS1_15EpilogueDefaultEEEEEvvEEEEvNT_6ParamsE:
[----:B------:R-:W0:Y:S01]  /*0000*/  LDC R1, c[0x0][0x28] ;  /* 0x00000a00ff017b82 */ /* 0x000e220000000800 */
[----:B------:R-:W1:Y:S01]  /*0010*/  S2R R18, SR_TID.X ;  /* 0x0000000000127919 */ /* 0x000e620000002100 */
[----:B------:R-:W-:Y:S01]  /*0020*/  ELECT P0, URZ, PT ;  /* 0x00000000003f782f */ /* 0x000fe20003800000 */
[----:B------:R-:W-:Y:S01]  /*0030*/  BSSY B0, `(.L_x_0) ;  /* 0x000000f000007945 */ /* 0x000fe20003800000 */
[--C-:B-1----:R-:W-:Y:S02]  /*0040*/  SHF.R.U32.HI R0, RZ, 0x5, R18.reuse ;  /* 0x00000005ff007819 */ /* 0x102fe40000011612 */
[----:B------:R-:W-:-:S03]  /*0050*/  SHF.R.U32.HI R3, RZ, 0x7, R18 ;  /* 0x00000007ff037819 */ /* 0x000fc60000011612 */
[----:B------:R-:W1:Y:S04]  /*0060*/  SHFL.IDX PT, R2, R0, RZ, 0x1f ;  /* 0x00001fff00027589 */ /* 0x000e6800000e0000 */
[----:B------:R2:W3:Y:S01]  /*0070*/  SHFL.IDX PT, R5, R3, RZ, 0x1f ;  /* 0x00001fff03057589 */ /* 0x0004e200000e0000 */
[----:B-1----:R-:W-:-:S13]  /*0080*/  ISETP.NE.OR P0, PT, R2, RZ, !P0 ;  /* 0x000000ff0200720c */ /* 0x002fda0004705670 */
[----:B0-23--:R-:W-:Y:S05]  /*0090*/  @P0 BRA `(.L_x_1) ;  /* 0x0000000000200947 */ /* 0x00dfea0003800000 */
[----:B------:R-:W-:Y:S02]  /*00a0*/  ULDC.64 UR4, c[0x0][0x198] ;  /* 0x0000660000047ab9 */ /* 0x000fe40000000a00 */
[----:B------:R-:W-:Y:S02]  /*00b0*/  UIADD3 UR6, UP0, UR4, 0xf0, URZ ;  /* 0x000000f004067890 */ /* 0x000fe4000ff1e03f */
[----:B------:R-:W-:Y:S02]  /*00c0*/  UIADD3 UR4, UP1, UR4, 0x1f0, URZ ;  /* 0x000001f004047890 */ /* 0x000fe4000ff3e03f */
[----:B------:R-:W-:Y:S02]  /*00d0*/  UIADD3.X UR7, URZ, UR5, URZ, UP0, !UPT ;  /* 0x000000053f077290 */ /* 0x000fe400087fe43f */
[----:B------:R-:W-:-:S07]  /*00e0*/  UIADD3.X UR5, URZ, UR5, URZ, UP1, !UPT ;  /* 0x000000053f057290 */ /* 0x000fce0008ffe43f */
[----:B------:R0:W-:Y:S02]  /*00f0*/  UTMACCTL.PF [UR6] ;  /* 0x00000000060079b9 */ /* 0x0001e40008040000 */
[----:B------:R0:W-:Y:S02]  /*0100*/  UTMACCTL.PF [UR4] ;  /* 0x00000000040079b9 */ /* 0x0001e40008040000 */
[----:B0-----:R-:W-:Y:S01]  /*0110*/  NOP ;  /* 0x0000000000007918 */ /* 0x001fe20000000000 */
.L_x_1:
[----:B------:R-:W-:Y:S05]  /*0120*/  BSYNC B0 ;  /* 0x0000000000007941 */ /* 0x000fea0003800000 */
.L_x_0:
[----:B------:R-:W0:Y:S02]  /*0130*/  SHFL.IDX PT, R3, R0, RZ, 0x1f ;  /* 0x00001fff00037589 */ /* 0x000e2400000e0000 */
[----:B0-----:R-:W-:-:S13]  /*0140*/  ISETP.NE.AND P0, PT, R3, RZ, PT ;  /* 0x000000ff0300720c */ /* 0x001fda0003f05270 */
[----:B------:R-:W-:Y:S05]  /*0150*/  @P0 BRA `(.L_x_2) ;  /* 0x0000000000480947 */ /* 0x000fea0003800000 */
[----:B------:R-:W0:Y:S01]  /*0160*/  S2UR UR8, SR_CgaCtaId ;  /* 0x00000000000879c3 */ /* 0x000e220000008800 */
[----:B------:R-:W-:Y:S01]  /*0170*/  UMOV UR4, 0x400 ;  /* 0x0000040000047882 */ /* 0x000fe20000000000 */
[----:B------:R-:W-:Y:S01]  /*0180*/  UMOV UR5, 0x1 ;  /* 0x0000000100057882 */ /* 0x000fe20000000000 */
[----:B------:R-:W-:Y:S01]  /*0190*/  UMOV UR6, 0x4 ;  /* 0x0000000400067882 */ /* 0x000fe20000000000 */
[----:B------:R-:W-:Y:S01]  /*01a0*/  ELECT P0, URZ, PT ;  /* 0x00000000003f782f */ /* 0x000fe20003800000 */
[----:B------:R-:W-:-:S04]  /*01b0*/  UIADD3 UR6, -UR6, 0x100000, URZ ;  /* 0x0010000006067890 */ /* 0x000fc8000fffe13f */
[----:B------:R-:W-:Y:S02]  /*01c0*/  USHF.L.U32 UR7, UR6, 0xb, URZ ;  /* 0x0000000b06077899 */ /* 0x000fe4000800063f */
[----:B------:R-:W-:Y:S02]  /*01d0*/  USHF.L.U32 UR6, UR6, 0x1, URZ ;  /* 0x0000000106067899 */ /* 0x000fe4000800063f */
[----:B0-----:R-:W-:Y:S02]  /*01e0*/  ULEA UR8, UR8, UR4, 0x18 ;  /* 0x0000000408087291 */ /* 0x001fe4000f8ec03f */
[----:B------:R-:W-:-:S04]  /*01f0*/  UIADD3 UR4, -UR5, 0x100000, URZ ;  /* 0x0010000005047890 */ /* 0x000fc8000fffe13f */
[----:B------:R-:W-:Y:S02]  /*0200*/  USHF.L.U32 UR5, UR4, 0xb, URZ ;  /* 0x0000000b04057899 */ /* 0x000fe4000800063f */
[----:B------:R-:W-:Y:S01]  /*0210*/  USHF.L.U32 UR4, UR4, 0x1, URZ ;  /* 0x0000000104047899 */ /* 0x000fe2000800063f */
[----:B------:R-:W0:Y:S11]  /*0220*/  FENCE.VIEW.ASYNC.S ;  /* 0x00000000000073c6 */ /* 0x000e360000000000 */
[----:B0-----:R0:W1:Y:S01]  /*0230*/  SYNCS.EXCH.64 URZ, [UR8], UR4 ;  /* 0x00000004083f75b2 */ /* 0x0010620008000100 */
[----:B------:R0:W2:Y:S01]  /*0240*/  SYNCS.EXCH.64 URZ, [UR8+0x10], UR6 ;  /* 0x00001006083f75b2 */ /* 0x0000a20008000100 */
[----:B------:R0:W3:Y:S01]  /*0250*/  SYNCS.EXCH.64 URZ, [UR8+0x8], UR4 ;  /* 0x00000804083f75b2 */ /* 0x0000e20008000100 */
[----:B------:R0:W4:Y:S01]  /*0260*/  SYNCS.EXCH.64 URZ, [UR8+0x18], UR6 ;  /* 0x00001806083f75b2 */ /* 0x0001220008000100 */
[----:B------:R-:W-:Y:S01]  /*0270*/  NOP ;  /* 0x0000000000007918 */ /* 0x000fe20000000000 */
.L_x_2:
[----:B------:R-:W-:Y:S01]  /*0280*/  SHF.R.S32.HI R7, RZ, 0x1f, R18 ;  /* 0x0000001fff077819 */ /* 0x000fe20000011412 */
[----:B------:R-:W5:Y:S01]  /*0290*/  SHFL.IDX PT, R0, R0, RZ, 0x1f ;  /* 0x00001fff00007589 */ /* 0x000f6200000e0000 */
[----:B0-----:R-:W0:Y:S01]  /*02a0*/  S2UR UR8, SR_CTAID.X ;  /* 0x00000000000879c3 */ /* 0x001e220000002500 */
[----:B------:R-:W-:Y:S02]  /*02b0*/  ELECT P0, URZ, PT ;  /* 0x00000000003f782f */ /* 0x000fe40003800000 */
[----:B------:R-:W-:Y:S01]  /*02c0*/  LEA.HI R7, R7, R18, RZ, 0x7 ;  /* 0x0000001207077211 */ /* 0x000fe200078f38ff */
[----:B------:R-:W1:Y:S01]  /*02d0*/  S2R R4, SR_CTAID.Y ;  /* 0x0000000000047919 */ /* 0x000e620000002600 */
[----:B------:R-:W-:Y:S01]  /*02e0*/  SHF.R.S32.HI R8, RZ, 0x1f, R3 ;  /* 0x0000001fff087819 */ /* 0x000fe20000011403 */
[----:B------:R-:W-:Y:S01]  /*02f0*/  ULDC UR4, c[0x0][0x150] ;  /* 0x0000540000047ab9 */ /* 0x000fe20000000800 */
[----:B------:R-:W-:Y:S01]  /*0300*/  LOP3.LUT R7, R7, 0xffffff80, RZ, 0xc0, !PT ;  /* 0xffffff8007077812 */ /* 0x000fe200078ec0ff */
[----:B------:R-:W-:Y:S01]  /*0310*/  NOP ;  /* 0x0000000000007918 */ /* 0x000fe20000000000 */
[----:B------:R-:W-:Y:S01]  /*0320*/  LEA.HI R8, R8, R3, RZ, 0x2 ;  /* 0x0000000308087211 */ /* 0x000fe200078f10ff */
[----:B------:R-:W2:Y:S01]  /*0330*/  LDC R10, c[0x0][0x144] ;  /* 0x00005100ff0a7b82 */ /* 0x000ea20000000800 */
[----:B------:R-:W-:Y:S01]  /*0340*/  NOP ;  /* 0x0000000000007918 */ /* 0x000fe20000000000 */
[----:B------:R-:W-:Y:S01]  /*0350*/  IMAD.IADD R6, R18, 0x1, -R7 ;  /* 0x0000000112067824 */ /* 0x000fe200078e0a07 */
[----:B------:R-:W-:Y:S01]  /*0360*/  LOP3.LUT R8, R8, 0x3ffffffc, RZ, 0xc0, !PT ;  /* 0x3ffffffc08087812 */ /* 0x000fe200078ec0ff */
[----:B------:R-:W-:Y:S01]  /*0370*/  IMAD.MOV.U32 R22, RZ, RZ, 0x1 ;  /* 0x00000001ff167424 */ /* 0x000fe200078e00ff */
[----:B------:R-:W-:-:S02]  /*0380*/  ISETP.NE.AND P3, PT, R5, RZ, PT ;  /* 0x000000ff0500720c */ /* 0x000fc40003f65270 */
[----:B------:R-:W-:Y:S01]  /*0390*/  SHF.R.S32.HI R7, RZ, 0x1f, R6 ;  /* 0x0000001fff077819 */ /* 0x000fe20000011406 */
[----:B------:R-:W-:Y:S01]  /*03a0*/  IMAD.IADD R8, R3, 0x1, -R8 ;  /* 0x0000000103087824 */ /* 0x000fe200078e0a08 */
[----:B------:R-:W3:Y:S02]  /*03b0*/  LDC R13, c[0x0][0x140] ;  /* 0x00005000ff0d7b82 */ /* 0x000ee40000000800 */
[----:B------:R-:W-:Y:S02]  /*03c0*/  LEA.HI R7, R7, R6, RZ, 0x3 ;  /* 0x0000000607077211 */ /* 0x000fe400078f18ff */
[----:B-----5:R-:W-:Y:S02]  /*03d0*/  ISETP.NE.OR P0, PT, R0, RZ, !P0 ;  /* 0x000000ff0000720c */ /* 0x020fe40004705670 */
[--C-:B------:R-:W-:Y:S02]  /*03e0*/  SHF.R.S32.HI R0, RZ, 0x3, R7.reuse ;  /* 0x00000003ff007819 */ /* 0x100fe40000011407 */
[----:B------:R-:W-:-:S02]  /*03f0*/  SHF.R.S32.HI R7, RZ, 0x1f, R7 ;  /* 0x0000001fff077819 */ /* 0x000fc40000011407 */
[----:B0-----:R-:W-:Y:S02]  /*0400*/  I2FP.F32.U32 R9, UR8 ;  /* 0x0000000800097c45 */ /* 0x001fe40008201000 */
[----:B------:R-:W-:-:S03]  /*0410*/  LEA.HI R7, R7, R0, RZ, 0x2 ;  /* 0x0000000007077211 */ /* 0x000fc600078f10ff */
[----:B------:R-:W-:Y:S01]  /*0420*/  FMUL R9, R9, UR4 ;  /* 0x0000000409097c20 */ /* 0x000fe20008400000 */
[----:B------:R-:W-:Y:S01]  /*0430*/  LOP3.LUT R7, R7, 0xfffffffc, RZ, 0xc0, !PT ;  /* 0xfffffffc07077812 */ /* 0x000fe200078ec0ff */
[----:B------:R-:W-:Y:S01]  /*0440*/  VOTEU.ALL UP0, P0 ;  /* 0x00000000003f7886 */ /* 0x000fe20000000000 */
[----:B-1----:R-:W-:Y:S01]  /*0450*/  I2FP.F32.U32 R3, R4 ;  /* 0x0000000400037245 */ /* 0x002fe20000201000 */
[----:B------:R-:W-:Y:S01]  /*0460*/  ULDC UR4, c[0x0][0x154] ;  /* 0x0000550000047ab9 */ /* 0x000fe20000000800 */
[----:B------:R-:W-:Y:S01]  /*0470*/  VOTEU.ALL UP1, P0 ;  /* 0x00000000003f7886 */ /* 0x000fe20000020000 */
[----:B------:R-:W0:Y:S01]  /*0480*/  F2I.U32.TRUNC.NTZ R9, R9 ;  /* 0x0000000900097305 */ /* 0x000e22000020f000 */
[----:B------:R-:W-:Y:S01]  /*0490*/  IMAD.IADD R7, R0, 0x1, -R7 ;  /* 0x0000000100077824 */ /* 0x000fe200078e0a07 */
[----:B------:R-:W1:Y:S01]  /*04a0*/  @!UP0 S2UR UR7, SR_CgaCtaId ;  /* 0x00000000000789c3 */ /* 0x000e620000008800 */
[----:B------:R-:W-:Y:S01]  /*04b0*/  FMUL R12, R3, UR4 ;  /* 0x00000004030c7c20 */ /* 0x000fe20008400000 */
[----:B------:R-:W-:Y:S01]  /*04c0*/  UMOV UR4, 0x20 ;  /* 0x0000002000047882 */ /* 0x000fe20000000000 */
[----:B------:R-:W-:Y:S01]  /*04d0*/  IMAD R8, R8, 0x4, R7 ;  /* 0x0000000408087824 */ /* 0x000fe200078e0207 */
[----:B------:R-:W-:Y:S01]  /*04e0*/  @!UP0 UMOV UR6, 0x400 ;  /* 0x0000040000068882 */ /* 0x000fe20000000000 */
[----:B------:R-:W-:-:S04]  /*04f0*/  @!UP0 UIADD3 UR4, -UR4, 0x100000, URZ ;  /* 0x0010000004048890 */ /* 0x000fc8000fffe13f */
[----:B------:R-:W-:Y:S02]  /*0500*/  @!UP0 USHF.L.U32 UR5, UR4, 0xb, URZ ;  /* 0x0000000b04058899 */ /* 0x000fe4000800063f */
[----:B------:R-:W-:Y:S01]  /*0510*/  @!UP0 USHF.L.U32 UR4, UR4, 0x1, URZ ;  /* 0x0000000104048899 */ /* 0x000fe2000800063f */
[----:B---3--:R-:W-:Y:S01]  /*0520*/  ISETP.EQ.U32.AND P2, PT, R13, 0x1, PT ;  /* 0x000000010d00780c */ /* 0x008fe20003f42070 */
[----:B------:R-:W3:Y:S01]  /*0530*/  F2I.U32.TRUNC.NTZ R12, R12 ;  /* 0x0000000c000c7305 */ /* 0x000ee2000020f000 */
[----:B------:R-:W-:Y:S01]  /*0540*/  LEA.HI R0, R8, R8, RZ, 0x1 ;  /* 0x0000000808007211 */ /* 0x000fe200078f08ff */
[----:B------:R-:W5:Y:S03]  /*0550*/  LDC R7, c[0x0][0x148] ;  /* 0x00005200ff077b82 */ /* 0x000f660000000800 */
[----:B------:R-:W-:Y:S01]  /*0560*/  LOP3.LUT R11, R0, 0xfffffffe, RZ, 0xc0, !PT ;  /* 0xfffffffe000b7812 */ /* 0x000fe200078ec0ff */
[----:B0-----:R-:W-:Y:S01]  /*0570*/  IMAD.MOV R15, RZ, RZ, -R9 ;  /* 0x000000ffff0f7224 */ /* 0x001fe200078e0a09 */
[----:B------:R-:W-:-:S03]  /*0580*/  SHF.R.S32.HI R9, RZ, 0x1f, R2 ;  /* 0x0000001fff097819 */ /* 0x000fc60000011402 */
[----:B--2---:R-:W-:Y:S01]  /*0590*/  IMAD R3, R10, R15, UR8 ;  /* 0x000000080a037e24 */ /* 0x004fe2000f8e020f */
[----:B------:R-:W-:Y:S01]  /*05a0*/  LEA.HI R9, R9, R2, RZ, 0x2 ;  /* 0x0000000209097211 */ /* 0x000fe200078f10ff */
[C---:B------:R-:W-:Y:S02]  /*05b0*/  IMAD.IADD R0, R8.reuse, 0x1, -R11 ;  /* 0x0000000108007824 */ /* 0x040fe400078e0a0b */
[----:B------:R-:W-:Y:S01]  /*05c0*/  IMAD.SHL.U32 R11, R8, 0x4, RZ ;  /* 0x00000004080b7824 */ /* 0x000fe200078e00ff */
[----:B------:R-:W-:Y:S01]  /*05d0*/  LOP3.LUT R9, R9, 0xfffffffc, RZ, 0xc0, !PT ;  /* 0xfffffffc09097812 */ /* 0x000fe200078ec0ff */
[----:B---3--:R-:W-:Y:S01]  /*05e0*/  IMAD.MOV R24, RZ, RZ, -R12 ;  /* 0x000000ffff187224 */ /* 0x008fe200078e0a0c */
[----:B------:R-:W-:Y:S01]  /*05f0*/  ISETP.NE.AND P4, PT, R0, R3, PT ;  /* 0x000000030000720c */ /* 0x000fe20003f85270 */
[----:B-1----:R-:W-:Y:S01]  /*0600*/  @!UP0 ULEA UR6, UR7, UR6, 0x18 ;  /* 0x0000000607068291 */ /* 0x002fe2000f8ec03f */
[----:B------:R-:W-:Y:S01]  /*0610*/  LOP3.LUT R152, R8, 0xc, R11, 0x78, !PT ;  /* 0x0000000c08987812 */ /* 0x000fe200078e780b */
[----:B------:R-:W-:Y:S01]  /*0620*/  IMAD.IADD R0, R2, 0x1, -R9 ;  /* 0x0000000102007824 */ /* 0x000fe200078e0a09 */
[----:B------:R-:W-:Y:S01]  /*0630*/  VOTEU.ALL UP0, P0 ;  /* 0x00000000003f7886 */ /* 0x000fe20000000000 */
[----:B------:R-:W-:Y:S01]  /*0640*/  LOP3.LUT P0, RZ, R6, 0x7, RZ, 0xc0, !PT ;  /* 0x0000000706ff7812 */ /* 0x000fe2000780c0ff */
[----:B------:R-:W-:-:S02]  /*0650*/  VIADD R6, R5, 0xffffffff ;  /* 0xffffffff05067836 */ /* 0x000fc40000000000 */
[----:B------:R-:W-:Y:S01]  /*0660*/  ISETP.NE.AND P1, PT, R0, 0x3, PT ;  /* 0x000000030000780c */ /* 0x000fe20003f25270 */
[----:B-----5:R-:W-:Y:S01]  /*0670*/  IMAD R9, R7, R24, R4 ;  /* 0x0000001807097224 */ /* 0x020fe200078e0204 */
[----:B------:R-:W-:Y:S02]  /*0680*/  ISETP.LT.U32.AND P0, PT, R152, 0x2, !P0 ;  /* 0x000000029800780c */ /* 0x000fe40004701070 */
[----:B------:R-:W-:Y:S01]  /*0690*/  ISETP.EQ.OR P1, PT, R0, RZ, !P1 ;  /* 0x000000ff0000720c */ /* 0x000fe20004f22670 */
[----:B------:R-:W0:Y:S02]  /*06a0*/  FENCE.VIEW.ASYNC.S ;  /* 0x00000000000073c6 */ /* 0x000e240000000000 */
[----:B0-----:R0:W1:Y:S01]  /*06b0*/  @!UP0 SYNCS.EXCH.64 URZ, [UR6+0x30], UR4 ;  /* 0x00003004063f85b2 */ /* 0x0010620008000100 */
[----:B------:R-:W-:Y:S02]  /*06c0*/  @P4 LEA.HI R2, R152, R152, RZ, 0x1 ;  /* 0x0000009898024211 */ /* 0x000fe400078f08ff */
[----:B------:R-:W-:-:S02]  /*06d0*/  ISETP.EQ.AND P1, PT, R5, RZ, P1 ;  /* 0x000000ff0500720c */ /* 0x000fc40000f22270 */
[----:B------:R-:W-:Y:S02]  /*06e0*/  @P4 SHF.R.S32.HI R2, RZ, 0x1, R2 ;  /* 0x00000001ff024819 */ /* 0x000fe40000011402 */
[----:B------:R-:W-:Y:S02]  /*06f0*/  ISETP.GE.U32.AND P6, PT, R6, 0x2, PT ;  /* 0x000000020600780c */ /* 0x000fe40003fc6070 */
[----:B------:R-:W-:Y:S02]  /*0700*/  @P4 ISETP.NE.AND P5, PT, R2, R9, PT ;  /* 0x000000090200420c */ /* 0x000fe40003fa5270 */
[----:B------:R-:W-:Y:S02]  /*0710*/  SEL R9, RZ, 0x1, !P0 ;  /* 0x00000001ff097807 */ /* 0x000fe40004000000 */
[----:B------:R-:W-:Y:S02]  /*0720*/  @P4 SEL R22, RZ, 0x1, P5 ;  /* 0x00000001ff164807 */ /* 0x000fe40002800000 */
[----:B------:R-:W-:Y:S01]  /*0730*/  SEL R19, RZ, 0x1, !P1 ;  /* 0x00000001ff137807 */ /* 0x000fe20004800000 */
[----:B------:R0:W2:Y:S01]  /*0740*/  @!UP1 SYNCS.EXCH.64 URZ, [UR6+0x38], UR4 ;  /* 0x00003804063f95b2 */ /* 0x0000a20008000100 */
[----:B------:R-:W-:Y:S01]  /*0750*/  LOP3.LUT R22, R22, R9, RZ, 0xc0, !PT ;  /* 0x0000000916167212 */ /* 0x000fe200078ec0ff */
[----:B------:R-:W-:Y:S01]  /*0760*/  NOP ;  /* 0x0000000000007918 */ /* 0x000fe20000000000 */
[----:B------:R-:W-:Y:S01]  /*0770*/  SEL R19, R19, 0x2, P6 ;  /* 0x0000000213137807 */ /* 0x000fe20003000000 */
[----:B------:R-:W-:Y:S06]  /*0780*/  @!P2 BRA `(.L_x_3) ;  /* 0x000000000008a947 */ /* 0x000fec0003800000 */
[----:B-12-4-:R-:W-:Y:S01]  /*0790*/  UCGABAR_ARV ;  /* 0x00000000000079c7 */ /* 0x016fe20008000000 */
[----:B------:R-:W-:Y:S05]  /*07a0*/  BRA `(.L_x_4) ;  /* 0x0000000000047947 */ /* 0x000fea0003800000 */
.L_x_3:
[----:B-12-4-:R-:W-:Y:S01]  /*07b0*/  NOP ;  /* 0x0000000000007918 */ /* 0x016fe20000000000 */
.L_x_4:
[----:B------:R-:W1:Y:S01]  /*07c0*/  LDC R2, c[0x0][0x65c] ;  /* 0x00019700ff027b82 */ /* 0x000e620000000800 */
[----:B------:R-:W-:Y:S02]  /*07d0*/  IMAD.U32 R8, RZ, RZ, UR8 ;  /* 0x00000008ff087e24 */ /* 0x000fe4000f8e00ff */
[----:B------:R-:W-:Y:S01]  /*07e0*/  IMAD.MOV.U32 R9, RZ, RZ, RZ ;  /* 0x000000ffff097224 */ /* 0x000fe200078e00ff */
[----:B-1----:R-:W-:-:S04]  /*07f0*/  ISETP.NE.AND P1, PT, R2, 0x1, PT ;  /* 0x000000010200780c */ /* 0x002fc80003f25270 */
[----:B------:R-:W-:-:S09]  /*0800*/  P2R R5, PR, RZ, 0x2 ;  /* 0x00000002ff057803 */ /* 0x000fd20000000000 */
[----:B------:R-:W1:Y:S01]  /*0810*/  @P1 LDC R17, c[0x0][0x10] ;  /* 0x00000400ff111b82 */ /* 0x000e620000000800 */
[----:B------:R-:W-:Y:S02]  /*0820*/  @P1 IMAD.MOV.U32 R5, RZ, RZ, RZ ;  /* 0x000000ffff051224 */ /* 0x000fe400078e00ff */
[----:B------:R-:W-:-:S05]  /*0830*/  @P1 IMAD.MOV.U32 R13, RZ, RZ, RZ ;  /* 0x000000ffff0d1224 */ /* 0x000fca00078e00ff */
[----:B------:R-:W2:Y:S01]  /*0840*/  @!P1 LDC R11, c[0x0][0xc] ;  /* 0x00000300ff0b9b82 */ /* 0x000ea20000000800 */
[----:B-1----:R-:W-:-:S04]  /*0850*/  @P1 IMAD.WIDE.U32 R16, R17, UR8, R4 ;  /* 0x0000000811101c25 */ /* 0x002fc8000f8e0004 */
[----:B------:R-:W-:Y:S02]  /*0860*/  @P1 IMAD.IADD R17, R17, 0x1, R13 ;  /* 0x0000000111111824 */ /* 0x000fe400078e020d */
[----:B--2---:R-:W-:-:S04]  /*0870*/  @!P1 IMAD.WIDE.U32 R8, R4, R11, R8 ;  /* 0x0000000b04089225 */ /* 0x004fc800078e0008 */
[----:B------:R-:W-:Y:S02]  /*0880*/  @!P1 IMAD.MOV.U32 R16, RZ, RZ, R8 ;  /* 0x000000ffff109224 */ /* 0x000fe400078e0008 */
[----:B------:R-:W-:Y:S01]  /*0890*/  @!P1 IMAD.MOV.U32 R17, RZ, RZ, R9 ;  /* 0x000000ffff119224 */ /* 0x000fe200078e0009 */
[----:B------:R-:W-:Y:S06]  /*08a0*/  @!P2 BRA `(.L_x_5) ;  /* 0x00000000000ca947 */ /* 0x000fec0003800000 */
[----:B------:R-:W-:Y:S01]  /*08b0*/  UCGABAR_WAIT ;  /* 0x0000000000007dc7 */ /* 0x000fe20008000000 */
[----:B------:R-:W-:Y:S01]  /*08c0*/  CCTL.IVALL ;  /* 0x00000000ff00798f */ /* 0x000fe20002000000 */
[----:B------:R-:W-:Y:S05]  /*08d0*/  BRA `(.L_x_6) ;  /* 0x0000000000047947 */ /* 0x000fea0003800000 */
.L_x_5:
[----:B------:R-:W-:Y:S06]  /*08e0*/  BAR.SYNC.DEFER_BLOCKING 0x0 ;  /* 0x0000000000007b1d */ /* 0x000fec0000010000 */
.L_x_6:
[----:B------:R-:W-:Y:S05]  /*08f0*/  @!P3 BRA `(.L_x_7) ;  /* 0x0000009c0064b947 */ /* 0x000fea0003800000 */
[----:B------:R-:W-:-:S13]  /*0900*/  ISETP.GT.U32.AND P0, PT, R6, 0x1, PT ;  /* 0x000000010600780c */ /* 0x000fda0003f04070 */
[----:B0-----:R-:W-:Y:S05]  /*0910*/  @P0 EXIT ;  /* 0x000000000000094d */ /* 0x001fea0003800000 */
[----:B------:R-:W-:Y:S01]  /*0920*/  ULDC.64 UR4, c[0x0][0x650] ;  /* 0x0001940000047ab9 */ /* 0x000fe20000000a00 */
[----:B------:R-:W-:Y:S01]  /*0930*/  PRMT R0, RZ, 0x7610, R0 ;  /* 0x00007610ff007816 */ /* 0x000fe20000000000 */
[----:B------:R-:W-:Y:S01]  /*0940*/  IMAD.MOV.U32 R154, RZ, RZ, -0x1 ;  /* 0xffffffffff9a7424 */ /* 0x000fe200078e00ff */
[----:B------:R-:W-:Y:S01]  /*0950*/  ISETP.GE.U32.AND P0, PT, R16, UR4, PT ;  /* 0x0000000410007c0c */ /* 0x000fe2000bf06070 */
[----:B------:R-:W-:Y:S02]  /*0960*/  IMAD.MOV.U32 R153, RZ, RZ, -0x1 ;  /* 0xffffffffff997424 */ /* 0x000fe400078e00ff */
[----:B------:R-:W-:Y:S01]  /*0970*/  IMAD.MOV.U32 R23, RZ, RZ, -0x1 ;  /* 0xffffffffff177424 */ /* 0x000fe200078e00ff */
[----:B------:R-:W-:-:S13]  /*0980*/  ISETP.GE.U32.AND.EX P0, PT, R17, UR5, PT, P0 ;  /* 0x0000000511007c0c */ /* 0x000fda000bf06100 */
[----:B------:R-:W-:Y:S05]  /*0990*/  @P0 BRA `(.L_x_8) ;  /* 0x00000004002c0947 */ /* 0x000fea0003800000 */
[----:B------:R-:W0:Y:S01]  /*09a0*/  LDC.64 R20, c[0x0][0x628] ;  /* 0x00018a00ff147b82 */ /* 0x000e220000000a00 */
[----:B------:R-:W-:Y:S02]  /*09b0*/  IMAD.MOV.U32 R8, RZ, RZ, R16 ;  /* 0x000000ffff087224 */ /* 0x000fe400078e0010 */
[----:B------:R-:W-:-:S05]  /*09c0*/  IMAD.MOV.U32 R9, RZ, RZ, R17 ;  /* 0x000000ffff097224 */ /* 0x000fca00078e0011 */
[----:B------:R-:W1:Y:S08]  /*09d0*/  LDC R0, c[0x0][0x630] ;  /* 0x00018c00ff007b82 */ /* 0x000e700000000800 */
[----:B------:R-:W2:Y:S01]  /*09e0*/  LDC.64 R26, c[0x0][0x620] ;  /* 0x00018800ff1a7b82 */ /* 0x000ea20000000a00 */
[----:B0-----:R-:W-:-:S04]  /*09f0*/  ISETP.NE.U32.AND P0, PT, R20, RZ, PT ;  /* 0x000000ff1400720c */ /* 0x001fc80003f05070 */
[----:B------:R-:W-:-:S13]  /*0a00*/  ISETP.NE.AND.EX P0, PT, R21, RZ, PT, P0 ;  /* 0x000000ff1500720c */ /* 0x000fda0003f05300 */
[----:B-12---:R-:W-:Y:S05]  /*0a10*/  @!P0 BRA `(.L_x_9) ;  /* 0x0000000000288947 */ /* 0x006fea0003800000 */
[----:B------:R-:W0:Y:S02]  /*0a20*/  LDC R13, c[0x0][0x634] ;  /* 0x00018d00ff0d7b82 */ /* 0x000e240000000800 */
[----:B0-----:R-:W-:-:S05]  /*0a30*/  IADD3 R13, P0, R16, R13, RZ ;  /* 0x0000000d100d7210 */ /* 0x001fca0007f1e0ff */
[----:B------:R-:W-:-:S04]  /*0a40*/  IMAD.X R15, RZ, RZ, R17, P0 ;  /* 0x000000ffff0f7224 */ /* 0x000fc800000e0611 */
[----:B------:R-:W-:-:S04]  /*0a50*/  IMAD.WIDE.U32 R8, R15, R20, RZ ;  /* 0x000000140f087225 */ /* 0x000fc800078e00ff */
[----:B------:R-:W-:-:S04]  /*0a60*/  IMAD.WIDE.U32 R10, P0, R13, R21, R8 ;  /* 0x000000150d0a7225 */ /* 0x000fc80007800008 */
[----:B------:R-:W-:-:S04]  /*0a70*/  IMAD.WIDE.U32 R8, R13, R20, RZ ;  /* 0x000000140d087225 */ /* 0x000fc800078e00ff */
[----:B------:R-:W-:Y:S01]  /*0a80*/  IMAD.X R13, RZ, RZ, RZ, P0 ;  /* 0x000000ffff0d7224 */ /* 0x000fe200000e06ff */
[----:B------:R-:W-:Y:S01]  /*0a90*/  IADD3 RZ, P0, R9, R10, RZ ;  /* 0x0000000a09ff7210 */ /* 0x000fe20007f1e0ff */
[----:B------:R-:W-:-:S04]  /*0aa0*/  IMAD.MOV.U32 R12, RZ, RZ, R11 ;  /* 0x000000ffff0c7224 */ /* 0x000fc800078e000b */
[----:B------:R-:W-:-:S08]  /*0ab0*/  IMAD.WIDE.U32.X R8, R15, R21, R12, P0 ;  /* 0x000000150f087225 */ /* 0x000fd000000e040c */
.L_x_9:
[----:B------:R-:W0:Y:S01]  /*0ac0*/  LDC.64 R20, c[0x0][0x640] ;  /* 0x00019000ff147b82 */ /* 0x000e220000000a00 */
[--C-:B------:R-:W-:Y:S01]  /*0ad0*/  SHF.R.U64 R28, R8, R0, R9.reuse ;  /* 0x00000000081c7219 */ /* 0x100fe20000001209 */
[----:B------:R-:W-:Y:S01]  /*0ae0*/  IMAD R30, R7, R24, R4 ;  /* 0x00000018071e7224 */ /* 0x000fe200078e0204 */
[----:B------:R-:W-:Y:S01]  /*0af0*/  SHF.R.U32.HI R0, RZ, R0, R9 ;  /* 0x00000000ff007219 */ /* 0x000fe20000011609 */
[----:B------:R-:W-:Y:S01]  /*0b00*/  IMAD.MOV.U32 R23, RZ, RZ, 0x1 ;  /* 0x00000001ff177424 */ /* 0x000fe200078e00ff */
[----:B------:R-:W-:-:S03]  /*0b10*/  IADD3 R5, P0, RZ, -R28, RZ ;  /* 0x8000001cff057210 */ /* 0x000fc60007f1e0ff */
[----:B------:R-:W1:Y:S02]  /*0b20*/  LDC R6, c[0x0][0x618] ;  /* 0x00018600ff067b82 */ /* 0x000e640000000800 */
[----:B------:R-:W-:-:S04]  /*0b30*/  IMAD.X R9, RZ, RZ, ~R0, P0 ;  /* 0x000000ffff097224 */ /* 0x000fc800000e0e00 */
[-C--:B------:R-:W-:Y:S02]  /*0b40*/  IMAD R0, R9, R26.reuse, RZ ;  /* 0x0000001a09007224 */ /* 0x080fe400078e02ff */
[----:B------:R-:W2:Y:S01]  /*0b50*/  LDC R11, c[0x0][0x608] ;  /* 0x00018200ff0b7b82 */ /* 0x000ea20000000800 */
[----:B------:R-:W-:-:S04]  /*0b60*/  IMAD.WIDE.U32 R8, R5, R26, R16 ;  /* 0x0000001a05087225 */ /* 0x000fc800078e0010 */
[----:B------:R-:W-:-:S03]  /*0b70*/  IMAD R5, R5, R27, R0 ;  /* 0x0000001b05057224 */ /* 0x000fc600078e0200 */
[----:B------:R-:W3:Y:S01]  /*0b80*/  LDC R12, c[0x0][0x658] ;  /* 0x00019600ff0c7b82 */ /* 0x000ee20000000800 */
[----:B0-----:R-:W-:Y:S01]  /*0b90*/  ISETP.NE.U32.AND P0, PT, R20, RZ, PT ;  /* 0x000000ff1400720c */ /* 0x001fe20003f05070 */
[----:B------:R-:W-:Y:S02]  /*0ba0*/  IMAD.IADD R5, R9, 0x1, R5 ;  /* 0x0000000109057824 */ /* 0x000fe400078e0205 */
[----:B------:R-:W-:Y:S01]  /*0bb0*/  IMAD.MOV.U32 R9, RZ, RZ, -0x1 ;  /* 0xffffffffff097424 */ /* 0x000fe200078e00ff */
[----:B------:R-:W-:-:S03]  /*0bc0*/  ISETP.NE.AND.EX P0, PT, R21, RZ, PT, P0 ;  /* 0x000000ff1500720c */ /* 0x000fc60003f05300 */
[----:B------:R-:W0:Y:S01]  /*0bd0*/  LDC R15, c[0x0][0x600] ;  /* 0x00018000ff0f7b82 */ /* 0x000e220000000800 */
[-CC-:B-1----:R-:W-:Y:S02]  /*0be0*/  SHF.R.U64 R13, R8, R6.reuse, R5.reuse ;  /* 0x00000006080d7219 */ /* 0x182fe40000001205 */
[----:B------:R-:W-:-:S05]  /*0bf0*/  SHF.R.U32.HI R0, RZ, R6, R5 ;  /* 0x00000006ff007219 */ /* 0x000fca0000011605 */
[----:B------:R-:W1:Y:S01]  /*0c00*/  LDC R14, c[0x0][0x648] ;  /* 0x00019200ff0e7b82 */ /* 0x000e620000000800 */
[-CC-:B--2---:R-:W-:Y:S02]  /*0c10*/  SHF.R.U64 R27, R13, R11.reuse, R0.reuse ;  /* 0x0000000b0d1b7219 */ /* 0x184fe40000001200 */
[----:B------:R-:W-:-:S05]  /*0c20*/  SHF.R.U32.HI R5, RZ, R11, R0 ;  /* 0x0000000bff057219 */ /* 0x000fca0000011600 */
[----:B------:R-:W2:Y:S01]  /*0c30*/  LDC R26, c[0x0][0x638] ;  /* 0x00018e00ff1a7b82 */ /* 0x000ea20000000800 */
[-CC-:B---3--:R-:W-:Y:S02]  /*0c40*/  SHF.R.U64 R24, R27, R12.reuse, R5.reuse ;  /* 0x0000000c1b187219 */ /* 0x188fe40000001205 */
[-C--:B------:R-:W-:Y:S02]  /*0c50*/  SHF.L.U32 R0, R9, R12.reuse, RZ ;  /* 0x0000000c09007219 */ /* 0x080fe400000006ff */
[----:B------:R-:W-:Y:S01]  /*0c60*/  SHF.R.U32.HI R5, RZ, R12, R5 ;  /* 0x0000000cff057219 */ /* 0x000fe20000011605 */
[----:B------:R-:W-:Y:S01]  /*0c70*/  IMAD.MOV.U32 R4, RZ, RZ, R24 ;  /* 0x000000ffff047224 */ /* 0x000fe200078e0018 */
[----:B------:R-:W-:Y:S01]  /*0c80*/  LOP3.LUT R10, RZ, R0, RZ, 0x33, !PT ;  /* 0x00000000ff0a7212 */ /* 0x000fe200078e33ff */
[----:B------:R-:W3:Y:S01]  /*0c90*/  LDC R25, c[0x0][0x610] ;  /* 0x00018400ff197b82 */ /* 0x000ee20000000800 */
[----:B------:R-:W-:Y:S05]  /*0ca0*/  @!P0 BRA `(.L_x_10) ;  /* 0x0000000000288947 */ /* 0x000fea0003800000 */
[----:B------:R-:W4:Y:S02]  /*0cb0*/  LDC R9, c[0x0][0x64c] ;  /* 0x00019300ff097b82 */ /* 0x000f240000000800 */
[----:B----4-:R-:W-:-:S05]  /*0cc0*/  IADD3 R9, P0, R24, R9, RZ ;  /* 0x0000000918097210 */ /* 0x010fca0007f1e0ff */
        /* <DEDUP_REMOVED lines=8> */
.L_x_10:
[----:B-1----:R-:W-:Y:S01]  /*0d50*/  SHF.R.U64 R4, R4, R14, R5 ;  /* 0x0000000e04047219 */ /* 0x002fe20000001205 */
[----:B0-----:R-:W-:Y:S01]  /*0d60*/  VIADD R6, R15, 0xffffffff ;  /* 0xffffffff0f067836 */ /* 0x001fe20000000000 */
[----:B------:R-:W-:Y:S01]  /*0d70*/  SHF.L.U32 R0, R23, R12, RZ ;  /* 0x0000000c17007219 */ /* 0x000fe200000006ff */
[----:B------:R-:W-:Y:S01]  /*0d80*/  IMAD.MOV.U32 R23, RZ, RZ, R28 ;  /* 0x000000ffff177224 */ /* 0x000fe200078e001c */
[----:B------:R-:W-:Y:S01]  /*0d90*/  LOP3.LUT R5, R27, R10, RZ, 0xc0, !PT ;  /* 0x0000000a1b057212 */ /* 0x000fe200078ec0ff */
[----:B------:R-:W-:Y:S01]  /*0da0*/  IMAD.MOV R7, RZ, RZ, -R4 ;  /* 0x000000ffff077224 */ /* 0x000fe200078e0a04 */
[----:B------:R-:W-:Y:S02]  /*0db0*/  SEL R3, R3, R30, !P1 ;  /* 0x0000001e03037207 */ /* 0x000fe40004800000 */
[----:B------:R-:W-:Y:S01]  /*0dc0*/  LOP3.LUT R6, R13, R6, RZ, 0xc0, !PT ;  /* 0x000000060d067212 */ /* 0x000fe200078ec0ff */
[----:B------:R-:W-:Y:S02]  /*0dd0*/  IMAD R4, R0, R4, R5 ;  /* 0x0000000400047224 */ /* 0x000fe400078e0205 */
[----:B--2---:R-:W-:-:S02]  /*0de0*/  IMAD R0, R7, R26, R24 ;  /* 0x0000001a07007224 */ /* 0x004fc400078e0218 */
[----:B---3--:R-:W-:Y:S02]  /*0df0*/  IMAD R3, R4, R25, R3 ;  /* 0x0000001904037224 */ /* 0x008fe400078e0203 */
[----:B------:R-:W-:Y:S02]  /*0e00*/  IMAD R154, R0, R15, R6 ;  /* 0x0000000f009a7224 */ /* 0x000fe400078e0206 */
[----:B------:R-:W-:-:S03]  /*0e10*/  IMAD.MOV.U32 R4, RZ, RZ, 0x1 ;  /* 0x00000001ff047424 */ /* 0x000fc600078e00ff */
[----:B------:R-:W-:Y:S02]  /*0e20*/  SEL R153, R154, R3, !P1 ;  /* 0x000000039a997207 */ /* 0x000fe40004800000 */
[----:B------:R-:W-:Y:S02]  /*0e30*/  PRMT R0, R4, 0x7610, R0 ;  /* 0x0000761004007816 */ /* 0x000fe40000000000 */
[----:B------:R-:W-:-:S07]  /*0e40*/  SEL R154, R3, R154, !P1 ;  /* 0x0000009a039a7207 */ /* 0x000fce0004800000 */
.L_x_8:
[----:B------:R-:W-:-:S08]  /*0e50*/  NOP ;  /* 0x0000000000007918 */ /* 0x000fd00000000000 */
[----:B------:R-:W0:Y:S02]  /*0e60*/  USETMAXREG.TRY_ALLOC.CTAPOOL UP0, 0xe8 ;  /* 0x000000e8000079c8 */ /* 0x000e240008000600 */
[----:B0-----:R-:W-:-:S13]  /*0e70*/  PLOP3.LUT P0, PT, PT, PT, UP0, 0x80, 0x0 ;  /* 0x000000000000781c */ /* 0x001fda0003f0f008 */
[----:B------:R-:W-:Y:S05]  /*0e80*/  @!P0 BRA `(.L_x_8) ;  /* 0xfffffffc00f08947 */ /* 0x000fea000383ffff */
[----:B------:R-:W-:Y:S01]  /*0e90*/  ULDC.64 UR4, c[0x0][0x598] ;  /* 0x0001660000047ab9 */ /* 0x000fe20000000a00 */
[----:B------:R-:W-:Y:S01]  /*0ea0*/  ULDC.64 UR36, c[0x0][0x208] ;  /* 0x0000820000247ab9 */ /* 0x000fe20000000a00 */
[----:B------:R-:W-:-:S04]  /*0eb0*/  ISETP.NE.U32.AND P0, PT, RZ, UR4, PT ;  /* 0x00000004ff007c0c */ /* 0x000fc8000bf05070 */
[----:B------:R-:W-:-:S13]  /*0ec0*/  ISETP.NE.AND.EX P0, PT, RZ, UR5, PT, P0 ;  /* 0x00000005ff007c0c */ /* 0x000fda000bf05300 */
[----:B------:R-:W-:Y:S05]  /*0ed0*/  @!P0 BRA `(.L_x_11) ;  /* 0x00000000001c8947 */ /* 0x000fea0003800000 */
[----:B------:R-:W0:Y:S02]  /*0ee0*/  LDC.64 R4, c[0x0][0x598] ;  /* 0x00016600ff047b82 */ /* 0x000e240000000a00 */
[----:B0-----:R-:W2:Y:S02]  /*0ef0*/  LDG.E.64 R4, desc[UR36][R4.64] ;  /* 0x0000002404047981 */ /* 0x001ea4000c1e1b00 */
[----:B--2---:R-:W-:-:S04]  /*0f00*/  ISETP.NE.U32.AND P0, PT, R4, RZ, PT ;  /* 0x000000ff0400720c */ /* 0x004fc80003f05070 */
[----:B------:R-:W-:-:S13]  /*0f10*/  ISETP.NE.AND.EX P0, PT, R5, RZ, PT, P0 ;  /* 0x000000ff0500720c */ /* 0x000fda0003f05300 */
[----:B------:R-:W-:Y:S05]  /*0f20*/  @!P0 BRA `(.L_x_11) ;  /* 0x0000000000088947 */ /* 0x000fea0003800000 */
[----:B------:R0:W5:Y:S01]  /*0f30*/  LD.E R155, desc[UR36][R4.64] ;  /* 0x00000024049b7980 */ /* 0x000162000c101900 */
[----:B------:R-:W-:Y:S05]  /*0f40*/  BRA `(.L_x_12) ;  /* 0x0000000000247947 */ /* 0x000fea0003800000 */
.L_x_11:
[----:B------:R-:W-:Y:S02]  /*0f50*/  ULDC.64 UR4, c[0x0][0x588] ;  /* 0x0001620000047ab9 */ /* 0x000fe40000000a00 */
[----:B------:R-:W-:-:S04]  /*0f60*/  ISETP.NE.U32.AND P0, PT, RZ, UR4, PT ;  /* 0x00000004ff007c0c */ /* 0x000fc8000bf05070 */
[----:B------:R-:W-:-:S13]  /*0f70*/  ISETP.NE.AND.EX P0, PT, RZ, UR5, PT, P0 ;  /* 0x00000005ff007c0c */ /* 0x000fda000bf05300 */
[----:B------:R-:W-:Y:S05]  /*0f80*/  @!P0 BRA `(.L_x_13) ;  /* 0x00000000000c8947 */ /* 0x000fea0003800000 */
[----:B------:R-:W0:Y:S02]  /*0f90*/  LDC.64 R4, c[0x0][0x588] ;  /* 0x00016200ff047b82 */ /* 0x000e240000000a00 */
[----:B0-----:R1:W5:Y:S01]  /*0fa0*/  LDG.E R155, desc[UR36][R4.64] ;  /* 0x00000024049b7981 */ /* 0x001362000c1e1900 */
[----:B------:R-:W-:Y:S05]  /*0fb0*/  BRA `(.L_x_12) ;  /* 0x0000000000087947 */ /* 0x000fea0003800000 */
.L_x_13:
[----:B------:R-:W-:Y:S02]  /*0fc0*/  ULDC UR4, c[0x0][0x580] ;  /* 0x0001600000047ab9 */ /* 0x000fe40000000800 */
[----:B------:R-:W-:-:S07]  /*0fd0*/  IMAD.U32 R155, RZ, RZ, UR4 ;  /* 0x00000004ff9b7e24 */ /* 0x000fce000f8e00ff */
.L_x_12:
[----:B------:R-:W-:Y:S02]  /*0fe0*/  ULDC.64 UR4, c[0x0][0x5a0] ;  /* 0x0001680000047ab9 */ /* 0x000fe40000000a00 */
[----:B------:R-:W-:-:S04]  /*0ff0*/  ISETP.NE.U32.AND P0, PT, RZ, UR4, PT ;  /* 0x00000004ff007c0c */ /* 0x000fc8000bf05070 */
[----:B------:R-:W-:-:S13]  /*1000*/  ISETP.NE.AND.EX P0, PT, RZ, UR5, PT, P0 ;  /* 0x00000005ff007c0c */ /* 0x000fda000bf05300 */
[----:B------:R-:W-:Y:S05]  /*1010*/  @!P0 BRA `(.L_x_14) ;  /* 0x00000000001c8947 */ /* 0x000fea0003800000 */
[----:B01----:R-:W0:Y:S02]  /*1020*/  LDC.64 R4, c[0x0][0x5a0] ;  /* 0x00016800ff047b82 */ /* 0x003e240000000a00 */
[----:B0-----:R-:W2:Y:S02]  /*1030*/  LDG.E.64 R4, desc[UR36][R4.64] ;  /* 0x0000002404047981 */ /* 0x001ea4000c1e1b00 */
[----:B--2---:R-:W-:-:S04]  /*1040*/  ISETP.NE.U32.AND P0, PT, R4, RZ, PT ;  /* 0x000000ff0400720c */ /* 0x004fc80003f05070 */
[----:B------:R-:W-:-:S13]  /*1050*/  ISETP.NE.AND.EX P0, PT, R5, RZ, PT, P0 ;  /* 0x000000ff0500720c */ /* 0x000fda0003f05300 */
[----:B------:R-:W-:Y:S05]  /*1060*/  @!P0 BRA `(.L_x_14) ;  /* 0x0000000000088947 */ /* 0x000fea0003800000 */
[----:B------:R0:W5:Y:S01]  /*1070*/  LD.E R156, desc[UR36][R4.64] ;  /* 0x00000024049c7980 */ /* 0x000162000c101900 */
[----:B------:R-:W-:Y:S05]  /*1080*/  BRA `(.L_x_15) ;  /* 0x0000000000247947 */ /* 0x000fea0003800000 */
.L_x_14:
[----:B------:R-:W-:Y:S02]  /*1090*/  ULDC.64 UR4, c[0x0][0x590] ;  /* 0x0001640000047ab9 */ /* 0x000fe40000000a00 */
[----:B------:R-:W-:-:S04]  /*10a0*/  ISETP.NE.U32.AND P0, PT, RZ, UR4, PT ;  /* 0x00000004ff007c0c */ /* 0x000fc8000bf05070 */
[----:B------:R-:W-:-:S13]  /*10b0*/  ISETP.NE.AND.EX P0, PT, RZ, UR5, PT, P0 ;  /* 0x00000005ff007c0c */ /* 0x000fda000bf05300 */
[----:B------:R-:W-:Y:S05]  /*10c0*/  @!P0 BRA `(.L_x_16) ;  /* 0x00000000000c8947 */ /* 0x000fea0003800000 */
[----:B------:R-:W2:Y:S02]  /*10d0*/  LDC.64 R156, c[0x0][0x590] ;  /* 0x00016400ff9c7b82 */ /* 0x000ea40000000a00 */
[----:B--2---:R2:W5:Y:S01]  /*10e0*/  LDG.E R156, desc[UR36][R156.64] ;  /* 0x000000249c9c7981 */ /* 0x004562000c1e1900 */
[----:B------:R-:W-:Y:S05]  /*10f0*/  BRA `(.L_x_15) ;  /* 0x0000000000087947 */ /* 0x000fea0003800000 */
.L_x_16:
[----:B------:R-:W-:Y:S02]  /*1100*/  ULDC UR4, c[0x0][0x584] ;  /* 0x0001610000047ab9 */ /* 0x000fe40000000800 */
[----:B------:R-:W-:-:S07]  /*1110*/  IMAD.U32 R156, RZ, RZ, UR4 ;  /* 0x00000004ff9c7e24 */ /* 0x000fce000f8e00ff */
.L_x_15:
[----:B------:R-:W-:-:S13]  /*1120*/  LOP3.LUT P0, RZ, R0, 0xff, RZ, 0xc0, !PT ;  /* 0x000000ff00ff7812 */ /* 0x000fda000780c0ff */
[----:B------:R-:W-:Y:S05]  /*1130*/  @!P0 EXIT ;  /* 0x000000000000894d */ /* 0x000fea0003800000 */
[----:B------:R-:W-:Y:S01]  /*1140*/  ULDC UR4, c[0x0][0x28c] ;  /* 0x0000a30000047ab9 */ /* 0x000fe20000000800 */
[----:B--2---:R-:W-:Y:S01]  /*1150*/  LOP3.LUT R157, R19, 0x1, RZ, 0xfc, !PT ;  /* 0x00000001139d7812 */ /* 0x004fe200078efcff */
[----:B------:R-:W-:Y:S01]  /*1160*/  UIADD3 UR4, UR4, 0x7f, URZ ;  /* 0x0000007f04047890 */ /* 0x000fe2000fffe03f */
[----:B------:R-:W-:Y:S01]  /*1170*/  UMOV UR38, URZ ;  /* 0x0000003f00267c82 */ /* 0x000fe20008000000 */
[----:B------:R-:W-:Y:S02]  /*1180*/  UMOV UR39, URZ ;  /* 0x0000003f00277c82 */ /* 0x000fe40008000000 */
[----:B------:R-:W-:-:S04]  /*1190*/  USHF.R.S32.HI UR5, URZ, 0x1f, UR4 ;  /* 0x0000001f3f057899 */ /* 0x000fc80008011404 */
[----:B------:R-:W-:-:S04]  /*11a0*/  ULEA.HI UR5, UR5, UR4, URZ, 0x7 ;  /* 0x0000000405057291 */ /* 0x000fc8000f8f383f */
[----:B------:R-:W-:-:S12]  /*11b0*/  USHF.R.S32.HI UR40, URZ, 0x7, UR5 ;  /* 0x000000073f287899 */ /* 0x000fd80008011405 */
.L_x_290:
[----:B------:R-:W-:Y:S01]  /*11c0*/  LOP3.LUT R0, R18, 0x80, RZ, 0xc0, !PT ;  /* 0x0000008012007812 */ /* 0x000fe200078ec0ff */
[----:B--2---:R-:W2:Y:S01]  /*11d0*/  S2UR UR7, SR_CgaCtaId ;  /* 0x00000000000779c3 */ /* 0x004ea20000008800 */
[----:B------:R-:W-:Y:S02]  /*11e0*/  UMOV UR6, 0x400 ;  /* 0x0000040000067882 */ /* 0x000fe40000000000 */
[----:B------:R-:W-:-:S06]  /*11f0*/  SHF.R.U32.HI R0, RZ, 0x7, R0 ;  /* 0x00000007ff007819 */ /* 0x000fcc0000011600 */
[----:B---3--:R-:W3:Y:S01]  /*1200*/  SHFL.IDX PT, R0, R0, RZ, 0x1f ;  /* 0x00001fff00007589 */ /* 0x008ee200000e0000 */
[----:B--2---:R-:W-:Y:S01]  /*1210*/  ULEA UR6, UR7, UR6, 0x18 ;  /* 0x0000000607067291 */ /* 0x004fe2000f8ec03f */
[----:B---3--:R-:W-:-:S13]  /*1220*/  R2UR UR4, R0 ;  /* 0x00000000000472ca */ /* 0x008fda00000e0000 */
[----:B------:R-:W-:-:S04]  /*1230*/  ULEA.HI UR5, UR4, UR4, URZ, 0x1 ;  /* 0x0000000404057291 */ /* 0x000fc8000f8f083f */
[----:B------:R-:W-:-:S04]  /*1240*/  ULOP3.LUT UR5, UR5, 0x7fffe, URZ, 0xc0, !UPT ;  /* 0x0007fffe05057892 */ /* 0x000fc8000f8ec03f */
[----:B------:R-:W-:-:S03]  /*1250*/  UIADD3 UR5, UR4, -UR5, URZ ;  /* 0x8000000504057290 */ /* 0x000fc6000fffe03f */
[----:B------:R-:W-:Y:S01]  /*1260*/  ULDC UR4, c[0x0][0x28c] ;  /* 0x0000a30000047ab9 */ /* 0x000fe20000000800 */
[----:B------:R-:W-:Y:S01]  /*1270*/  ULEA UR5, UR5, UR6, 0xd ;  /* 0x0000000605057291 */ /* 0x000fe2000f8e683f */
[----:B------:R-:W-:-:S03]  /*1280*/  ISETP.LT.AND P0, PT, RZ, UR4, PT ;  /* 0x00000004ff007c0c */ /* 0x000fc6000bf01270 */
[----:B------:R-:W-:-:S04]  /*1290*/  UIADD3 UR5, UR5, 0x100, URZ ;  /* 0x0000010005057890 */ /* 0x000fc8000fffe03f */
[----:B------:R-:W-:-:S04]  /*12a0*/  USHF.R.U32.HI UR5, URZ, 0x4, UR5 ;  /* 0x000000043f057899 */ /* 0x000fc80008011605 */
[----:B------:R-:W-:Y:S02]  /*12b0*/  ULOP3.LUT UR41, UR5, 0x3fff, URZ, 0xc0, !UPT ;  /* 0x00003fff05297892 */ /* 0x000fe4000f8ec03f */
[----:B-1--45:R-:W-:Y:S10]  /*12c0*/  @P0 BRA `(.L_x_17) ;  /* 0x0000000000400947 */ /* 0x032ff40003800000 */
[----:B------:R-:W-:Y:S01]  /*12d0*/  MOV R0, 0x0 ;  /* 0x0000000000007802 */ /* 0x000fe20000000f00 */
[----:B------:R-:W-:Y:S01]  /*12e0*/  ULDC.64 UR4, c[0x4][0x68] ;  /* 0x01001a0000047ab9 */ /* 0x000fe20000000a00 */
[----:B------:R-:W-:Y:S01]  /*12f0*/  ULDC.64 UR6, c[0x4][0x8] ;  /* 0x0100020000067ab9 */ /* 0x000fe20000000a00 */
[----:B01----:R-:W-:Y:S01]  /*1300*/  IMAD.U32 R4, RZ, RZ, UR4 ;  /* 0x00000004ff047e24 */ /* 0x003fe2000f8e00ff */
[----:B------:R0:W1:Y:S01]  /*1310*/  LDC.64 R14, c[0x4][R0] ;  /* 0x01000000000e7b82 */ /* 0x0000620000000a00 */
[----:B------:R-:W-:Y:S01]  /*1320*/  IMAD.U32 R5, RZ, RZ, UR5 ;  /* 0x00000005ff057e24 */ /* 0x000fe2000f8e00ff */
[----:B------:R-:W-:Y:S01]  /*1330*/  ULDC.64 UR4, c[0x4][0x70] ;  /* 0x01001c0000047ab9 */ /* 0x000fe20000000a00 */
[----:B------:R-:W-:Y:S02]  /*1340*/  IMAD.U32 R10, RZ, RZ, UR6 ;  /* 0x00000006ff0a7e24 */ /* 0x000fe4000f8e00ff */
[----:B------:R-:W-:Y:S02]  /*1350*/  IMAD.U32 R6, RZ, RZ, UR4 ;  /* 0x00000004ff067e24 */ /* 0x000fe4000f8e00ff */
[----:B------:R-:W-:-:S02]  /*1360*/  IMAD.U32 R7, RZ, RZ, UR5 ;  /* 0x00000005ff077e24 */ /* 0x000fc4000f8e00ff */
[----:B------:R-:W-:Y:S02]  /*1370*/  IMAD.U32 R11, RZ, RZ, UR7 ;  /* 0x00000007ff0b7e24 */ /* 0x000fe4000f8e00ff */
[----:B------:R-:W-:Y:S02]  /*1380*/  IMAD.MOV.U32 R8, RZ, RZ, 0x1e1 ;  /* 0x000001e1ff087424 */ /* 0x000fe400078e00ff */
[----:B------:R-:W-:Y:S02]  /*1390*/  IMAD.MOV.U32 R12, RZ, RZ, 0x1 ;  /* 0x00000001ff0c7424 */ /* 0x000fe400078e00ff */
[----:B0-----:R-:W-:-:S07]  /*13a0*/  IMAD.MOV.U32 R13, RZ, RZ, RZ ;  /* 0x000000ffff0d7224 */ /* 0x001fce00078e00ff */
[----:B------:R-:W-:-:S07]  /*13b0*/  LEPC R20, `(.L_x_17) ;  /* 0x000000001014794e */ /* 0x000fce0000000000 */
[----:B-1---5:R-:W-:Y:S05]  /*13c0*/  CALL.ABS.NOINC R14 ;  /* 0x000000000e007343 */ /* 0x022fea0003c00000 */
.L_x_17:
[----:B------:R-:W-:-:S13]  /*13d0*/  ISETP.NE.AND P0, PT, R157, 0x3, PT ;  /* 0x000000039d00780c */ /* 0x000fda0003f05270 */
[----:B------:R-:W-:Y:S05]  /*13e0*/  @!P0 BRA `(.L_x_18) ;  /* 0x0000000000048947 */ /* 0x000fea0003800000 */
[----:B------:R-:W-:Y:S01]  /*13f0*/  BPT.TRAP 0x1 ;  /* 0x000000040000795c */ /* 0x000fe20000300000 */
.L_x_18:
[----:B------:R-:W2:Y:S01]  /*1400*/  S2UR UR5, SR_CgaCtaId ;  /* 0x00000000000579c3 */ /* 0x000ea20000008800 */
[----:B------:R-:W-:Y:S01]  /*1410*/  UMOV UR4, 0x400 ;  /* 0x0000040000047882 */ /* 0x000fe20000000000 */
[----:B------:R-:W-:Y:S02]  /*1420*/  IMAD.U32 R0, RZ, RZ, UR38 ;  /* 0x00000026ff007e24 */ /* 0x000fe4000f8e00ff */
[----:B------:R-:W-:-:S03]  /*1430*/  IMAD.U32 R3, RZ, RZ, UR39 ;  /* 0x00000027ff037e24 */ /* 0x000fc6000f8e00ff */
[----:B------:R-:W-:Y:S01]  /*1440*/  SHF.L.U32 R0, R0, 0x1f, RZ ;  /* 0x0000001f00007819 */ /* 0x000fe200000006ff */
[----:B--2---:R-:W-:-:S06]  /*1450*/  ULEA UR4, UR5, UR4, 0x18 ;  /* 0x0000000405047291 */ /* 0x004fcc000f8ec03f */
[----:B------:R-:W-:-:S04]  /*1460*/  IMAD.U32 R6, RZ, RZ, UR4 ;  /* 0x00000004ff067e24 */ /* 0x000fc8000f8e00ff */
[----:B------:R-:W-:-:S04]  /*1470*/  IMAD R3, R3, 0x8, R6 ;  /* 0x0000000803037824 */ /* 0x000fc800078e0206 */
[----:B------:R2:W3:Y:S01]  /*1480*/  SYNCS.PHASECHK.TRANS64.TRYWAIT P1, [R3+URZ], R0 ;  /* 0x00000000030075a7 */ /* 0x0004e2000802017f */
[----:B------:R-:W-:Y:S05]  /*1490*/  @!P0 BRA `(.L_x_19) ;  /* 0x0000000000048947 */ /* 0x000fea0003800000 */
[----:B------:R-:W-:Y:S01]  /*14a0*/  BPT.TRAP 0x1 ;  /* 0x000000040000795c */ /* 0x000fe20000300000 */
.L_x_19:
[----:B---3--:R-:W-:Y:S05]  /*14b0*/  @P1 BRA `(.L_x_20) ;  /* 0x0000000000081947 */ /* 0x008fea0003800000 */
[----:B------:R-:W3:Y:S02]  /*14c0*/  SYNCS.PHASECHK.TRANS64.TRYWAIT P1, [R3+URZ], R0 ;  /* 0x00000000030075a7 */ /* 0x000ee4000802017f */
[----:B---3--:R-:W-:Y:S05]  /*14d0*/  @!P1 BRA `(.L_x_21) ;  /* 0x000000a400c49947 */ /* 0x008fea0003800000 */
.L_x_20:
[----:B------:R-:W-:-:S04]  /*14e0*/  UISETP.LT.AND UP0, UPT, UR40, 0x1, UPT ;  /* 0x000000012800788c */ /* 0x000fc8000bf01270 */
[----:B------:R-:W-:-:S06]  /*14f0*/  USEL UR4, UR40, 0x1, UP0 ;  /* 0x0000000128047887 */ /* 0x000fcc0008000000 */
[----:B--23--:R-:W-:Y:S01]  /*1500*/  IMAD.U32 R0, RZ, RZ, UR4 ;  /* 0x00000004ff007e24 */ /* 0x00cfe2000f8e00ff */
[----:B------:R-:W-:Y:S05]  /*1510*/  WARPSYNC.ALL ;  /* 0x0000000000007948 */ /* 0x000fea0003800000 */
[----:B------:R-:W-:-:S04]  /*1520*/  IADD3 R0, -R0, UR40, RZ ;  /* 0x0000002800007c10 */ /* 0x000fc8000fffe1ff */
[----:B------:R-:W-:Y:S02]  /*1530*/  ISETP.GE.AND P1, PT, R0, 0x1, PT ;  /* 0x000000010000780c */ /* 0x000fe40003f26270 */
[----:B------:R-:W-:Y:S01]  /*1540*/  R2UR UR4, R6 ;  /* 0x00000000060472ca */ /* 0x000fe200000e0000 */
[----:B------:R-:W-:Y:S01]  /*1550*/  WARPGROUP.ARRIVE ;  /* 0x00000000000079c5 */ /* 0x000fe20000000000 */
[----:B------:R-:W-:Y:S01]  /*1560*/  UMOV UR9, 0x40000040 ;  /* 0x4000004000097882 */ /* 0x000fe20000000000 */
[----:B------:R-:W-:-:S10]  /*1570*/  UMOV UR11, 0x40000040 ;  /* 0x40000040000b7882 */ /* 0x000fd40000000000 */
[----:B------:R-:W-:-:S04]  /*1580*/  UIADD3 UR4, UR4, 0x10100, URZ ;  /* 0x0001010004047890 */ /* 0x000fc8000fffe03f */
[----:B------:R-:W-:-:S04]  /*1590*/  USHF.R.U32.HI UR4, URZ, 0x4, UR4 ;  /* 0x000000043f047899 */ /* 0x000fc80008011604 */
[----:B------:R-:W-:Y:S02]  /*15a0*/  ULOP3.LUT UR5, UR4, 0x3fff, URZ, 0xc0, !UPT ;  /* 0x00003fff04057892 */ /* 0x000fe4000f8ec03f */
[----:B------:R-:W-:Y:S02]  /*15b0*/  ULOP3.LUT UR4, UR41, 0x10000, URZ, 0xfc, !UPT ;  /* 0x0001000029047892 */ /* 0x000fe4000f8efc3f */
[----:B------:R-:W-:Y:S02]  /*15c0*/  ULOP3.LUT UR5, UR5, 0x10000, URZ, 0xfc, !UPT ;  /* 0x0001000005057892 */ /* 0x000fe4000f8efc3f */
[----:B------:R-:W-:Y:S02]  /*15d0*/  ULEA UR6, UR39, UR4, 0xb ;  /* 0x0000000427067291 */ /* 0x000fe4000f8e583f */
[----:B------:R-:W-:-:S05]  /*15e0*/  ULEA UR7, UR39, UR5, 0xc ;  /* 0x0000000527077291 */ /* 0x000fca000f8e603f */
[----:B------:R-:W-:Y:S02]  /*15f0*/  UMOV UR8, UR6 ;  /* 0x0000000600087c82 */ /* 0x000fe40008000000 */
[----:B------:R-:W-:Y:S02]  /*1600*/  UMOV UR10, UR7 ;  /* 0x00000007000a7c82 */ /* 0x000fe40008000000 */
[----:B------:R-:W-:Y:S01]  /*1610*/  HGMMA.64x256x16.F32.BF16 R24, gdesc[UR8], RZ, !UPT, gsb0 ;  /* 0x03e00000081879f0 */ /* 0x000fe2000c0018ff */
[----:B------:R-:W-:Y:S02]  /*1620*/  UIADD3 UR8, UR6, 0x2, URZ ;  /* 0x0000000206087890 */ /* 0x000fe4000fffe03f */
[----:B------:R-:W-:Y:S01]  /*1630*/  UIADD3 UR10, UR7, 0x2, URZ ;  /* 0x00000002070a7890 */ /* 0x000fe2000fffe03f */
[----:B------:R-:W-:Y:S01]  /*1640*/  UMOV UR9, 0x40000040 ;  /* 0x4000004000097882 */ /* 0x000fe20000000000 */
[----:B------:R-:W-:Y:S01]  /*1650*/  UMOV UR11, 0x40000040 ;  /* 0x40000040000b7882 */ /* 0x000fe20000000000 */
[----:B------:R-:W-:-:S02]  /*1660*/  WARPGROUP.DEPBAR.LE gsb0, 0x0 ;  /* 0x00008000000079c5 */ /* 0x000fc40000010000 */
[----:B------:R-:W-:-:S15]  /*1670*/  WARPGROUP.ARRIVE ;  /* 0x00000000000079c5 */ /* 0x000fde0000000000 */
[----:B------:R-:W-:-:S05]  /*1680*/  NOP ;  /* 0x0000000000007918 */ /* 0x000fca0000000000 */
[----:B------:R-:W-:Y:S01]  /*1690*/  HGMMA.64x256x16.F32.BF16 R24, gdesc[UR8], R24, gsb0 ;  /* 0x03e00000081879f0 */ /* 0x000fe20008001818 */
[----:B------:R-:W-:Y:S02]  /*16a0*/  UIADD3 UR8, UR6, 0x4, URZ ;  /* 0x0000000406087890 */ /* 0x000fe4000fffe03f */
[----:B------:R-:W-:Y:S01]  /*16b0*/  UIADD3 UR10, UR7, 0x4, URZ ;  /* 0x00000004070a7890 */ /* 0x000fe2000fffe03f */
[----:B------:R-:W-:Y:S01]  /*16c0*/  UMOV UR9, 0x40000040 ;  /* 0x4000004000097882 */ /* 0x000fe20000000000 */
[----:B------:R-:W-:Y:S01]  /*16d0*/  UMOV UR11, 0x40000040 ;  /* 0x40000040000b7882 */ /* 0x000fe20000000000 */
[----:B------:R-:W-:Y:S02]  /*16e0*/  WARPGROUP.DEPBAR.LE gsb0, 0x0 ;  /* 0x00008000000079c5 */ /* 0x000fe40000010000 */
        /* <DEDUP_REMOVED lines=42> */
[----:B------:R-:W-:Y:S03]  /*1990*/  HGMMA.64x256x16.F32.BF16 R24, gdesc[UR8], R24, gsb0 ;  /* 0x03e00000081879f0 */ /* 0x000fe60008001818 */
[----:B------:R-:W-:Y:S02]  /*19a0*/  WARPGROUP.DEPBAR.LE gsb0, 0x0 ;  /* 0x00008000000079c5 */ /* 0x000fe40000010000 */
[----:B------:R-:W-:Y:S05]  /*19b0*/  @!P1 BRA `(.L_x_22) ;  /* 0x0000000400b09947 */ /* 0x000fea0003800000 */
[----:B------:R-:W-:Y:S02]  /*19c0*/  UIADD3 UR6, UR39, 0x1, URZ ;  /* 0x0000000127067890 */ /* 0x000fe4000fffe03f */
[----:B------:R-:W-:Y:S02]  /*19d0*/  IMAD.U32 R3, RZ, RZ, UR39 ;  /* 0x00000027ff037e24 */ /* 0x000fe4000f8e00ff */
[----:B------:R-:W-:-:S04]  /*19e0*/  UISETP.NE.AND UP0, UPT, UR6, 0x2, UPT ;  /* 0x000000020600788c */ /* 0x000fc8000bf05270 */
[----:B------:R-:W-:Y:S02]  /*19f0*/  USEL UR7, URZ, 0x1, UP0 ;  /* 0x000000013f077887 */ /* 0x000fe40008000000 */
[----:B------:R-:W-:Y:S02]  /*1a00*/  USEL UR6, UR6, URZ, UP0 ;  /* 0x0000003f06067287 */ /* 0x000fe40008000000 */
[----:B------:R-:W-:-:S06]  /*1a10*/  ULOP3.LUT UR7, UR38, UR7, URZ, 0x3c, !UPT ;  /* 0x0000000726077292 */ /* 0x000fcc000f8e3c3f */
[----:B------:R-:W-:-:S07]  /*1a20*/  IMAD.U32 R7, RZ, RZ, UR7 ;  /* 0x00000007ff077e24 */ /* 0x000fce000f8e00ff */
.L_x_29:
[----:B------:R-:W-:Y:S05]  /*1a30*/  @!P0 BRA `(.L_x_23) ;  /* 0x0000000000048947 */ /* 0x000fea0003800000 */
[----:B------:R-:W-:Y:S01]  /*1a40*/  BPT.TRAP 0x1 ;  /* 0x000000040000795c */ /* 0x000fe20000300000 */
.L_x_23:
[----:B------:R-:W2:Y:S01]  /*1a50*/  S2UR UR8, SR_CgaCtaId ;  /* 0x00000000000879c3 */ /* 0x000ea20000008800 */
[----:B------:R-:W-:Y:S01]  /*1a60*/  UMOV UR7, 0x400 ;  /* 0x0000040000077882 */ /* 0x000fe20000000000 */
[----:B01----:R-:W-:Y:S01]  /*1a70*/  IMAD.U32 R5, RZ, RZ, UR6 ;  /* 0x00000006ff057e24 */ /* 0x003fe2000f8e00ff */
[----:B------:R-:W-:Y:S01]  /*1a80*/  SHF.L.U32 R4, R7, 0x1f, RZ ;  /* 0x0000001f07047819 */ /* 0x000fe200000006ff */
[----:B--2---:R-:W-:-:S06]  /*1a90*/  ULEA UR7, UR8, UR7, 0x18 ;  /* 0x0000000708077291 */ /* 0x004fcc000f8ec03f */
[----:B------:R-:W-:-:S04]  /*1aa0*/  IMAD.U32 R6, RZ, RZ, UR7 ;  /* 0x00000007ff067e24 */ /* 0x000fc8000f8e00ff */
[----:B------:R-:W-:-:S04]  /*1ab0*/  IMAD R5, R5, 0x8, R6 ;  /* 0x0000000805057824 */ /* 0x000fc800078e0206 */
[----:B------:R0:W1:Y:S01]  /*1ac0*/  SYNCS.PHASECHK.TRANS64.TRYWAIT P1, [R5+URZ], R4 ;  /* 0x00000004050075a7 */ /* 0x000062000802017f */
[----:B------:R-:W-:Y:S05]  /*1ad0*/  @!P0 BRA `(.L_x_24) ;  /* 0x0000000000048947 */ /* 0x000fea0003800000 */
[----:B------:R-:W-:Y:S01]  /*1ae0*/  BPT.TRAP 0x1 ;  /* 0x000000040000795c */ /* 0x000fe20000300000 */
.L_x_24:
[----:B-1----:R-:W-:Y:S05]  /*1af0*/  @P1 BRA `(.L_x_25) ;  /* 0x0000000000081947 */ /* 0x002fea0003800000 */
[----:B------:R-:W1:Y:S02]  /*1b00*/  SYNCS.PHASECHK.TRANS64.TRYWAIT P1, [R5+URZ], R4 ;  /* 0x00000004050075a7 */ /* 0x000e64000802017f */
[----:B-1----:R-:W-:Y:S05]  /*1b10*/  @!P1 BRA `(.L_x_26) ;  /* 0x000000a000489947 */ /* 0x002fea0003800000 */
.L_x_25:
[----:B------:R-:W-:Y:S01]  /*1b20*/  ULEA UR7, UR6, UR4, 0xb ;  /* 0x0000000406077291 */ /* 0x000fe2000f8e583f */
[----:B------:R-:W-:Y:S01]  /*1b30*/  WARPGROUP.ARRIVE ;  /* 0x00000000000079c5 */ /* 0x000fe20000000000 */
[----:B------:R-:W-:Y:S01]  /*1b40*/  ULEA UR12, UR6, UR5, 0xc ;  /* 0x00000005060c7291 */ /* 0x000fe2000f8e603f */
[----:B------:R-:W-:Y:S01]  /*1b50*/  UMOV UR9, 0x40000040 ;  /* 0x4000004000097882 */ /* 0x000fe20000000000 */
[----:B------:R-:W-:-:S03]  /*1b60*/  UMOV UR11, 0x40000040 ;  /* 0x40000040000b7882 */ /* 0x000fc60000000000 */
[----:B------:R-:W-:Y:S02]  /*1b70*/  UMOV UR8, UR7 ;  /* 0x0000000700087c82 */ /* 0x000fe40008000000 */
[----:B------:R-:W-:Y:S02]  /*1b80*/  UMOV UR10, UR12 ;  /* 0x0000000c000a7c82 */ /* 0x000fe40008000000 */
[----:B------:R-:W-:Y:S01]  /*1b90*/  HGMMA.64x256x16.F32.BF16 R24, gdesc[UR8], R24, gsb0 ;  /* 0x03e00000081879f0 */ /* 0x000fe20008001818 */
        /* <DEDUP_REMOVED lines=58> */
[----:B------:R-:W-:Y:S01]  /*1f40*/  BPT.TRAP 0x1 ;  /* 0x000000040000795c */ /* 0x000fe20000300000 */
.L_x_27:
[----:B------:R-:W-:-:S13]  /*1f50*/  ISETP.NE.AND P1, PT, R22, RZ, PT ;  /* 0x000000ff1600720c */ /* 0x000fda0003f25270 */
[----:B01----:R-:W-:-:S04]  /*1f60*/  @P1 IMAD R4, R3, 0x8, R6 ;  /* 0x0000000803041824 */ /* 0x003fc800078e0206 */
[----:B------:R-:W-:-:S05]  /*1f70*/  @P1 VIADD R5, R4, 0x10 ;  /* 0x0000001004051836 */ /* 0x000fca0000000000 */
[----:B------:R-:W-:-:S04]  /*1f80*/  @P1 PRMT R5, R152, 0x654, R5 ;  /* 0x0000065498051816 */ /* 0x000fc80000000005 */
[----:B------:R0:W-:Y:S01]  /*1f90*/  @P1 SYNCS.ARRIVE.TRANS64.RED.A1T0 RZ, [R5+URZ], RZ ;  /* 0x000000ff05ff19a7 */ /* 0x0001e2000810043f */
[----:B------:R-:W-:-:S13]  /*1fa0*/  ISETP.GT.U32.AND P1, PT, R19, 0x1, PT ;  /* 0x000000011300780c */ /* 0x000fda0003f24070 */
[----:B0-----:R-:W-:Y:S05]  /*1fb0*/  @P1 BRA `(.L_x_28) ;  /* 0x0000000000041947 */ /* 0x001fea0003800000 */
[----:B------:R-:W-:Y:S01]  /*1fc0*/  BPT.TRAP 0x1 ;  /* 0x000000040000795c */ /* 0x000fe20000300000 */
.L_x_28:
[----:B------:R-:W-:Y:S01]  /*1fd0*/  UIADD3 UR6, UR6, 0x1, URZ ;  /* 0x0000000106067890 */ /* 0x000fe2000fffe03f */
[C---:B------:R-:W-:Y:S01]  /*1fe0*/  ISETP.GT.AND P2, PT, R0.reuse, 0x1, PT ;  /* 0x000000010000780c */ /* 0x040fe20003f44270 */
[----:B------:R-:W-:Y:S02]  /*1ff0*/  VIADD R3, R3, 0x1 ;  /* 0x0000000103037836 */ /* 0x000fe40000000000 */
[----:B------:R-:W-:Y:S01]  /*2000*/  UISETP.NE.AND UP0, UPT, UR6, 0x2, UPT ;  /* 0x000000020600788c */ /* 0x000fe2000bf05270 */
[----:B------:R-:W-:Y:S02]  /*2010*/  VIADD R0, R0, 0xffffffff ;  /* 0xffffffff00007836 */ /* 0x000fe40000000000 */
[C---:B------:R-:W-:Y:S01]  /*2020*/  ISETP.NE.AND P1, PT, R3.reuse, 0x2, PT ;  /* 0x000000020300780c */ /* 0x040fe20003f25270 */
[----:B------:R-:W-:Y:S02]  /*2030*/  USEL UR7, URZ, 0x1, UP0 ;  /* 0x000000013f077887 */ /* 0x000fe40008000000 */
[----:B------:R-:W-:Y:S01]  /*2040*/  USEL UR6, UR6, URZ, UP0 ;  /* 0x0000003f06067287 */ /* 0x000fe20008000000 */
[----:B------:R-:W-:-:S03]  /*2050*/  SEL R3, R3, RZ, P1 ;  /* 0x000000ff03037207 */ /* 0x000fc60000800000 */
[----:B------:R-:W-:Y:S01]  /*2060*/  LOP3.LUT R7, R7, UR7, RZ, 0x3c, !PT ;  /* 0x0000000707077c12 */ /* 0x000fe2000f8e3cff */
[----:B------:R-:W-:Y:S07]  /*2070*/  @P2 BRA `(.L_x_29) ;  /* 0xfffffff8006c2947 */ /* 0x000fee000383ffff */
.L_x_22:
[----:B------:R-:W2:Y:S02]  /*2080*/  LDC R0, c[0x0][0x28c] ;  /* 0x0000a300ff007b82 */ /* 0x000ea40000000800 */
[----:B--2---:R-:W-:-:S13]  /*2090*/  ISETP.GE.AND P1, PT, R0, 0x1, PT ;  /* 0x000000010000780c */ /* 0x004fda0003f26270 */
[----:B------:R-:W-:Y:S05]  /*20a0*/  @!P1 BRA `(.L_x_30) ;  /* 0x0000000000409947 */ /* 0x000fea0003800000 */
[----:B------:R-:W-:Y:S05]  /*20b0*/  @!P0 BRA `(.L_x_31) ;  /* 0x0000000000048947 */ /* 0x000fea0003800000 */
[----:B------:R-:W-:Y:S01]  /*20c0*/  BPT.TRAP 0x1 ;  /* 0x000000040000795c */ /* 0x000fe20000300000 */
.L_x_31:
[----:B------:R-:W-:Y:S01]  /*20d0*/  ISETP.NE.AND P0, PT, R22, RZ, PT ;  /* 0x000000ff1600720c */ /* 0x000fe20003f05270 */
[----:B------:R-:W-:-:S12]  /*20e0*/  UISETP.LT.AND UP1, UPT, UR40, 0x1, UPT ;  /* 0x000000012800788c */ /* 0x000fd8000bf21270 */
[----:B------:R-:W-:-:S05]  /*20f0*/  VOTEU.ANY UP0, P0 ;  /* 0x00000000003f7886 */ /* 0x000fca0000000100 */
[----:B------:R-:W-:-:S04]  /*2100*/  @UP0 USEL UR4, UR40, 0x1, UP1 ;  /* 0x0000000128040887 */ /* 0x000fc80008800000 */
[----:B------:R-:W-:-:S06]  /*2110*/  @UP0 UIADD3 UR4, UR39, UR40, -UR4 ;  /* 0x0000002827040290 */ /* 0x000fcc000fffe804 */
[----:B------:R-:W-:-:S04]  /*2120*/  IMAD.U32 R0, RZ, RZ, UR4 ;  /* 0x00000004ff007e24 */ /* 0x000fc8000f8e00ff */
[----:B------:R-:W-:-:S05]  /*2130*/  @P0 IMAD.SHL.U32 R0, R0, 0x8, RZ ;  /* 0x0000000800000824 */ /* 0x000fca00078e00ff */
[----:B------:R-:W-:-:S04]  /*2140*/  @P0 LOP3.LUT R0, R0, 0x8, RZ, 0xc0, !PT ;  /* 0x0000000800000812 */ /* 0x000fc800078ec0ff */
[----:B------:R-:W-:-:S04]  /*2150*/  @P0 IADD3 R3, R6, 0x10, R0 ;  /* 0x0000001006030810 */ /* 0x000fc80007ffe000 */
[----:B------:R-:W-:-:S04]  /*2160*/  @P0 PRMT R3, R152, 0x654, R3 ;  /* 0x0000065498030816 */ /* 0x000fc80000000003 */
[----:B------:R2:W-:Y:S01]  /*2170*/  @P0 SYNCS.ARRIVE.TRANS64.RED.A1T0 RZ, [R3+URZ], RZ ;  /* 0x000000ff03ff09a7 */ /* 0x0005e2000810043f */
[----:B------:R-:W-:-:S13]  /*2180*/  ISETP.GT.U32.AND P0, PT, R19, 0x1, PT ;  /* 0x000000011300780c */ /* 0x000fda0003f04070 */
[----:B--2---:R-:W-:Y:S05]  /*2190*/  @P0 BRA `(.L_x_30) ;  /* 0x0000000000040947 */ /* 0x004fea0003800000 */
[----:B------:R-:W-:Y:S01]  /*21a0*/  BPT.TRAP 0x1 ;  /* 0x000000040000795c */ /* 0x000fe20000300000 */
.L_x_30:
[----:B------:R-:W2:Y:S01]  /*21b0*/  LDC R6, c[0x0][0x288] ;  /* 0x0000a200ff067b82 */ /* 0x000ea20000000800 */
[--C-:B------:R-:W-:Y:S01]  /*21c0*/  SHF.R.U32.HI R0, RZ, 0x2, R18.reuse ;  /* 0x00000002ff007819 */ /* 0x100fe20000011612 */
[----:B------:R-:W-:Y:S01]  /*21d0*/  UIADD3 UR39, UR40, UR39, URZ ;  /* 0x0000002728277290 */ /* 0x000fe2000fffe03f */
[----:B01----:R-:W-:Y:S01]  /*21e0*/  SHF.R.U32.HI R5, RZ, 0x7, R18 ;  /* 0x00000007ff057819 */ /* 0x003fe20000011612 */
[----:B------:R-:W-:Y:S01]  /*21f0*/  ULDC UR8, c[0x0][0x284] ;  /* 0x0000a10000087ab9 */ /* 0x000fe20000000800 */
[----:B------:R-:W-:Y:S01]  /*2200*/  LOP3.LUT R4, R18, 0x60, RZ, 0xc0, !PT ;  /* 0x0000006012047812 */ /* 0x000fe200078ec0ff */
[----:B------:R-:W-:Y:S01]  /*2210*/  USHF.R.U32.HI UR4, URZ, 0x1, UR39 ;  /* 0x000000013f047899 */ /* 0x000fe20008011627 */
[----:B------:R-:W-:Y:S01]  /*2220*/  LOP3.LUT R3, R0, 0x7, RZ, 0xc0, !PT ;  /* 0x0000000700037812 */ /* 0x000fe200078ec0ff */
[----:B------:R-:W-:Y:S01]  /*2230*/  UISETP.GT.U32.AND UP1, UPT, UR39, 0x1, UPT ;  /* 0x000000012700788c */ /* 0x000fe2000bf24070 */
[----:B------:R-:W-:Y:S01]  /*2240*/  LOP3.LUT R0, R5, 0x1, RZ, 0xc0, !PT ;  /* 0x0000000105007812 */ /* 0x000fe200078ec0ff */
[----:B------:R-:W-:Y:S01]  /*2250*/  ULOP3.LUT UR4, UR4, 0x1, URZ, 0xc0, !UPT ;  /* 0x0000000104047892 */ /* 0x000fe2000f8ec03f */
[----:B------:R-:W-:Y:S01]  /*2260*/  SHF.R.U32.HI R10, RZ, 0x1, R4 ;  /* 0x00000001ff0a7819 */ /* 0x000fe20000011604 */
[----:B------:R-:W-:Y:S01]  /*2270*/  IMAD.SHL.U32 R4, R18, 0x2, RZ ;  /* 0x0000000212047824 */ /* 0x000fe200078e00ff */
[----:B------:R-:W-:Y:S01]  /*2280*/  SHF.R.S32.HI R21, RZ, 0x1f, R23 ;  /* 0x0000001fff157819 */ /* 0x000fe20000011417 */
[----:B------:R-:W-:Y:S01]  /*2290*/  IMAD.SHL.U32 R8, R0, 0x40, RZ ;  /* 0x0000004000087824 */ /* 0x000fe200078e00ff */
[--C-:B------:R-:W-:Y:S01]  /*22a0*/  IADD3 R5, RZ, -R10, -R3.reuse ;  /* 0x8000000aff057210 */ /* 0x100fe20007ffe803 */
[----:B------:R-:W-:Y:S01]  /*22b0*/  UISETP.NE.U32.AND UP0, UPT, UR4, 0x1, UPT ;  /* 0x000000010400788c */ /* 0x000fe2000bf05070 */
[----:B------:R-:W-:Y:S01]  /*22c0*/  LOP3.LUT R4, R4, 0x6, RZ, 0xc0, !PT ;  /* 0x0000000604047812 */ /* 0x000fe200078ec0ff */
[----:B------:R-:W-:Y:S01]  /*22d0*/  ULDC.64 UR6, c[0x0][0x5d0] ;  /* 0x0001740000067ab9 */ /* 0x000fe20000000a00 */
[----:B------:R-:W-:Y:S01]  /*22e0*/  LOP3.LUT R3, R8, 0x40, R3, 0xe2, !PT ;  /* 0x0000004008037812 */ /* 0x000fe200078ee203 */
[----:B------:R-:W-:Y:S01]  /*22f0*/  IMAD R11, R0, -0x40, R5 ;  /* 0xffffffc0000b7824 */ /* 0x000fe200078e0205 */
[----:B------:R-:W-:Y:S01]  /*2300*/  LOP3.LUT R0, R18, 0x3, RZ, 0xc0, !PT ;  /* 0x0000000312007812 */ /* 0x000fe200078ec0ff */
[----:B------:R-:W-:Y:S01]  /*2310*/  UISETP.LT.U32.AND UP1, UPT, UR40, 0x2, UP1 ;  /* 0x000000022800788c */ /* 0x000fe20008f21070 */
[----:B------:R-:W-:Y:S01]  /*2320*/  PRMT R8, R4, 0x6540, R153 ;  /* 0x0000654004087816 */ /* 0x000fe20000000099 */
[----:B------:R-:W-:Y:S01]  /*2330*/  IMAD.SHL.U32 R153, R153, 0x100, RZ ;  /* 0x0000010099997824 */ /* 0x000fe200078e00ff */
[----:B------:R-:W-:Y:S01]  /*2340*/  UISETP.GT.U32.AND UP0, UPT, UR40, 0x1, !UP0 ;  /* 0x000000012800788c */ /* 0x000fe2000c704070 */
[----:B--2---:R-:W-:Y:S01]  /*2350*/  IMAD R12, R0, -0x2, R6 ;  /* 0xfffffffe000c7824 */ /* 0x004fe200078e0206 */
[----:B------:R-:W-:Y:S01]  /*2360*/  SHF.R.S32.HI R9, RZ, 0x1f, R8 ;  /* 0x0000001fff097819 */ /* 0x000fe20000011408 */
[C---:B------:R-:W-:Y:S01]  /*2370*/  IMAD.SHL.U32 R0, R154.reuse, 0x80, RZ ;  /* 0x000000809a007824 */ /* 0x040fe200078e00ff */
[----:B------:R-:W-:Y:S01]  /*2380*/  ISETP.GE.AND P0, PT, R153, R6, PT ;  /* 0x000000069900720c */ /* 0x000fe20003f06270 */
[----:B------:R-:W-:Y:S01]  /*2390*/  IMAD R4, R21, UR6, RZ ;  /* 0x0000000615047c24 */ /* 0x000fe2000f8e02ff */
[----:B------:R-:W-:Y:S01]  /*23a0*/  USEL UR5, URZ, 0x1, !UP1 ;  /* 0x000000013f057887 */ /* 0x000fe2000c800000 */
[----:B------:R-:W-:Y:S01]  /*23b0*/  IMAD.WIDE R6, R154, 0x80, RZ ;  /* 0x000000809a067825 */ /* 0x000fe200078e02ff */
[C---:B------:R-:W-:Y:S01]  /*23c0*/  ISETP.GE.OR P0, PT, R0.reuse, UR8, P0 ;  /* 0x0000000800007c0c */ /* 0x040fe20008706670 */
[----:B------:R-:W-:Y:S01]  /*23d0*/  USEL UR4, URZ, 0x1, !UP0 ;  /* 0x000000013f047887 */ /* 0x000fe2000c000000 */
[----:B------:R-:W-:Y:S01]  /*23e0*/  IADD3 R0, -R0, UR8, R11 ;  /* 0x0000000800007c10 */ /* 0x000fe2000fffe10b */
[C---:B------:R-:W-:Y:S01]  /*23f0*/  IMAD R13, R23.reuse, UR7, R4 ;  /* 0x00000007170d7c24 */ /* 0x040fe2000f8e0204 */
[----:B------:R-:W-:Y:S01]  /*2400*/  ULOP3.LUT UR39, UR39, 0x1, URZ, 0xc0, !UPT ;  /* 0x0000000127277892 */ /* 0x000fe2000f8ec03f */
[----:B------:R-:W-:Y:S01]  /*2410*/  IMAD.WIDE.U32 R4, R23, UR6, R8 ;  /* 0x0000000617047c25 */ /* 0x000fe2000f8e0008 */
[----:B------:R-:W-:Y:S01]  /*2420*/  ULOP3.LUT UR38, UR4, UR38, UR5, 0x96, !UPT ;  /* 0x0000002604267292 */ /* 0x000fe2000f8e9605 */
[----:B------:R-:W-:-:S02]  /*2430*/  LOP3.LUT R169, R6, R3, R10, 0xfe, !PT ;  /* 0x0000000306a97212 */ /* 0x000fc400078efe0a */
[----:B------:R-:W-:Y:S02]  /*2440*/  IMAD.IADD R5, R5, 0x1, R13 ;  /* 0x0000000105057824 */ /* 0x000fe400078e020d */
[----:B------:R-:W-:Y:S02]  /*2450*/  IMAD.IADD R3, R12, 0x1, -R153 ;  /* 0x000000010c037824 */ /* 0x000fe400078e0a99 */
[----:B------:R-:W-:Y:S01]  /*2460*/  IMAD.MOV.U32 R154, RZ, RZ, -0x1 ;  /* 0xffffffffff9a7424 */ /* 0x000fe200078e00ff */
[----:B------:R-:W-:Y:S06]  /*2470*/  @P0 BRA `(.L_x_32) ;  /* 0x0000007800dc0947 */ /* 0x000fec0003800000 */
[----:B------:R-:W0:Y:S01]  /*2480*/  LDC.64 R10, c[0x0][0x5c8] ;  /* 0x00017200ff0a7b82 */ /* 0x000e220000000a00 */
[----:B-----5:R-:W-:Y:S01]  /*2490*/  FSETP.NEU.AND P0, PT, R156, RZ, PT ;  /* 0x000000ff9c00720b */ /* 0x020fe20003f0d000 */
[----:B------:R-:W-:Y:S01]  /*24a0*/  BSSY B0, `(.L_x_32) ;  /* 0x00007b4000007945 */ /* 0x000fe20003800000 */
[----:B------:R-:W-:-:S04]  /*24b0*/  ISETP.GT.AND P2, PT, R3, RZ, PT ;  /* 0x000000ff0300720c */ /* 0x000fc80003f44270 */
[----:B------:R-:W-:Y:S01]  /*24c0*/  ISETP.GT.AND P1, PT, R0, RZ, P2 ;  /* 0x000000ff0000720c */ /* 0x000fe20001724270 */
[-C--:B0-----:R-:W-:Y:S02]  /*24d0*/  IMAD R12, R7, R10.reuse, RZ ;  /* 0x0000000a070c7224 */ /* 0x081fe400078e02ff */
[----:B------:R-:W-:-:S04]  /*24e0*/  IMAD.WIDE.U32 R160, R169, R10, R4 ;  /* 0x0000000aa9a07225 */ /* 0x000fc800078e0004 */
[----:B------:R-:W-:-:S04]  /*24f0*/  IMAD R5, R169, R11, R12 ;  /* 0x0000000ba9057224 */ /* 0x000fc800078e020c */
[----:B------:R-:W-:Y:S01]  /*2500*/  IMAD.IADD R153, R161, 0x1, R5 ;  /* 0x00000001a1997824 */ /* 0x000fe200078e0205 */
[----:B------:R-:W-:Y:S06]  /*2510*/  @!P0 BRA `(.L_x_33) ;  /* 0x0000005400988947 */ /* 0x000fec0003800000 */
[----:B------:R-:W0:Y:S01]  /*2520*/  LDC.64 R14, c[0x0][0x5b8] ;  /* 0x00016e00ff0e7b82 */ /* 0x000e220000000a00 */
[----:B------:R-:W-:-:S07]  /*2530*/  ULDC.64 UR4, c[0x0][0x5c0] ;  /* 0x0001700000047ab9 */ /* 0x000fce0000000a00 */
[----:B------:R-:W1:Y:S08]  /*2540*/  LDC.64 R166, c[0x0][0x5b0] ;  /* 0x00016c00ffa67b82 */ /* 0x000e700000000a00 */
[----:B------:R-:W2:Y:S01]  /*2550*/  LDC.64 R12, c[0x0][0x5a8] ;  /* 0x00016a00ff0c7b82 */ /* 0x000ea20000000a00 */
[-C--:B0-----:R-:W-:Y:S02]  /*2560*/  IMAD R4, R21, R14.reuse, RZ ;  /* 0x0000000e15047224 */ /* 0x081fe400078e02ff */
[----:B------:R-:W-:-:S04]  /*2570*/  IMAD.WIDE.U32 R162, R23, R14, R8 ;  /* 0x0000000e17a27225 */ /* 0x000fc800078e0008 */
[----:B------:R-:W-:Y:S02]  /*2580*/  IMAD R161, R23, R15, R4 ;  /* 0x0000000f17a17224 */ /* 0x000fe400078e0204 */
[-C--:B-1----:R-:W-:Y:S02]  /*2590*/  IMAD R6, R7, R166.reuse, RZ ;  /* 0x000000a607067224 */ /* 0x082fe400078e02ff */
[----:B------:R-:W-:Y:S02]  /*25a0*/  IMAD.IADD R21, R163, 0x1, R161 ;  /* 0x00000001a3157824 */ /* 0x000fe400078e02a1 */
[----:B------:R-:W-:Y:S02]  /*25b0*/  IMAD.MOV.U32 R20, RZ, RZ, R162 ;  /* 0x000000ffff147224 */ /* 0x000fe400078e00a2 */
[C---:B------:R-:W-:Y:S02]  /*25c0*/  IMAD R165, R169.reuse, R167, R6 ;  /* 0x000000a7a9a57224 */ /* 0x040fe400078e0206 */
[----:B------:R-:W-:-:S04]  /*25d0*/  IMAD.WIDE.U32 R4, R169, R166, R20 ;  /* 0x000000a6a9047225 */ /* 0x000fc800078e0014 */
[----:B------:R-:W-:Y:S01]  /*25e0*/  IMAD.IADD R5, R5, 0x1, R165 ;  /* 0x0000000105057824 */ /* 0x000fe200078e02a5 */
[----:B--2---:R-:W-:-:S04]  /*25f0*/  LEA R6, P0, R4, R12, 0x1 ;  /* 0x0000000c04067211 */ /* 0x004fc800078008ff */
[----:B------:R-:W-:-:S05]  /*2600*/  LEA.HI.X R7, R4, R13, R5, 0x1, P0 ;  /* 0x0000000d04077211 */ /* 0x000fca00000f0c05 */
[----:B------:R0:W2:Y:S01]  /*2610*/  @P1 LDG.E.LTC128B.U16 R15, desc[UR36][R6.64] ;  /* 0x00000024060f1981 */ /* 0x0000a2000c1e1520 */
[----:B------:R-:W-:Y:S01]  /*2620*/  LEA R4, P0, R160, UR4, 0x1 ;  /* 0x00000004a0047c11 */ /* 0x000fe2000f8008ff */
[----:B------:R-:W-:Y:S01]  /*2630*/  IMAD.WIDE.U32 R158, R169, R166, R8 ;  /* 0x000000a6a99e7225 */ /* 0x000fe200078e0008 */
[----:B------:R-:W-:Y:S03]  /*2640*/  BSSY B1, `(.L_x_34) ;  /* 0x0000012000017945 */ /* 0x000fe60003800000 */
[----:B------:R-:W-:Y:S02]  /*2650*/  IMAD.IADD R159, R165, 0x1, R159 ;  /* 0x00000001a59f7824 */ /* 0x000fe400078e029f */
[----:B------:R-:W-:-:S04]  /*2660*/  IMAD.WIDE.U32 R158, R23, R14, R158 ;  /* 0x0000000e179e7225 */ /* 0x000fc800078e009e */
[----:B0-----:R-:W-:Y:S01]  /*2670*/  IMAD.IADD R7, R161, 0x1, R159 ;  /* 0x00000001a1077824 */ /* 0x001fe200078e029f */
[----:B------:R-:W-:Y:S02]  /*2680*/  LEA R6, P4, R158, R12, 0x1 ;  /* 0x0000000c9e067211 */ /* 0x000fe400078808ff */
[----:B------:R-:W-:Y:S02]  /*2690*/  SHF.L.U64.HI R159, R166, 0x3, R167 ;  /* 0x00000003a69f7819 */ /* 0x000fe400000102a7 */
[----:B------:R-:W-:Y:S01]  /*26a0*/  LEA.HI.X R7, R158, R13, R7, 0x1, P4 ;  /* 0x0000000d9e077211 */ /* 0x000fe200020f0c07 */
[----:B------:R-:W-:Y:S02]  /*26b0*/  IMAD.SHL.U32 R158, R166, 0x8, RZ ;  /* 0x00000008a69e7824 */ /* 0x000fe400078e00ff */
[----:B--2---:R-:W-:-:S04]  /*26c0*/  IMAD.U32 R5, R15, 0x10000, RZ ;  /* 0x000100000f057824 */ /* 0x004fc800078e00ff */
[----:B------:R-:W-:-:S04]  /*26d0*/  FMUL R5, R5, R156 ;  /* 0x0000009c05057220 */ /* 0x000fc80000400000 */
[----:B------:R-:W-:Y:S01]  /*26e0*/  FFMA R24, R24, R155, R5 ;  /* 0x0000009b18187223 */ /* 0x000fe20000000005 */
[----:B------:R-:W-:Y:S02]  /*26f0*/  LEA.HI.X R5, R160, UR5, R153, 0x1, P0 ;  /* 0x00000005a0057c11 */ /* 0x000fe400080f0c99 */
[----:B------:R-:W-:Y:S02]  /*2700*/  ISETP.GT.AND P0, PT, R3, 0x1, PT ;  /* 0x000000010300780c */ /* 0x000fe40003f04270 */
[----:B------:R-:W-:Y:S02]  /*2710*/  F2FP.BF16.F32.PACK_AB R24, RZ, R24 ;  /* 0x00000018ff18723e */ /* 0x000fe400000010ff */
[----:B------:R-:W-:-:S03]  /*2720*/  ISETP.GT.AND P3, PT, R0, RZ, P0 ;  /* 0x000000ff0000720c */ /* 0x000fc60000764270 */
[----:B------:R0:W-:Y:S10]  /*2730*/  @P1 STG.E.U16 desc[UR36][R4.64], R24 ;  /* 0x0000001804001986 */ /* 0x0001f4000c101524 */
[----:B------:R-:W-:Y:S05]  /*2740*/  @!P3 BRA `(.L_x_35) ;  /* 0x000000000004b947 */ /* 0x000fea0003800000 */
[----:B------:R1:W5:Y:S02]  /*2750*/  LDG.E.LTC128B.U16 R15, desc[UR36][R6.64+0x2] ;  /* 0x00000224060f7981 */ /* 0x000364000c1e1520 */
.L_x_35:
[----:B------:R-:W-:Y:S05]  /*2760*/  BSYNC B1 ;  /* 0x0000000000017941 */ /* 0x000fea0003800000 */
.L_x_34:
[----:B-----5:R-:W-:Y:S01]  /*2770*/  IMAD.U32 R153, R15, 0x10000, RZ ;  /* 0x000100000f997824 */ /* 0x020fe200078e00ff */
[----:B------:R-:W-:Y:S01]  /*2780*/  ISETP.GT.AND P2, PT, R0, 0x8, P2 ;  /* 0x000000080000780c */ /* 0x000fe20001744270 */
[----:B------:R-:W-:Y:S01]  /*2790*/  IMAD.WIDE.U32 R158, R169, R166, R158 ;  /* 0x000000a6a99e7225 */ /* 0x000fe200078e009e */
[----:B0-----:R-:W-:-:S03]  /*27a0*/  PRMT R24, R15, 0x7610, R24 ;  /* 0x000076100f187816 */ /* 0x001fc60000000018 */
[----:B------:R-:W-:Y:S01]  /*27b0*/  FMUL R20, R153, R156 ;  /* 0x0000009c99147220 */ /* 0x000fe20000400000 */
[----:B------:R-:W-:Y:S01]  /*27c0*/  IMAD.IADD R165, R165, 0x1, R159 ;  /* 0x00000001a5a57824 */ /* 0x000fe200078e029f */
[----:B------:R-:W-:Y:S02]  /*27d0*/  IADD3 R162, P1, R162, R158, RZ ;  /* 0x0000009ea2a27210 */ /* 0x000fe40007f3e0ff */
[----:B------:R-:W-:-:S03]  /*27e0*/  FFMA R25, R25, R155, R20 ;  /* 0x0000009b19197223 */ /* 0x000fc60000000014 */
[----:B------:R-:W-:Y:S02]  /*27f0*/  IMAD.X R21, R165, 0x1, R21, P1 ;  /* 0x00000001a5157824 */ /* 0x000fe400008e0615 */
[----:B------:R-:W-:Y:S02]  /*2800*/  F2FP.BF16.F32.PACK_AB R25, RZ, R25 ;  /* 0x00000019ff19723e */ /* 0x000fe400000010ff */
[C---:B------:R-:W-:Y:S02]  /*2810*/  LEA R20, P1, R162.reuse, R12, 0x1 ;  /* 0x0000000ca2147211 */ /* 0x040fe400078208ff */
[----:B------:R-:W-:Y:S02]  /*2820*/  PRMT R153, R25, 0x7610, R153 ;  /* 0x0000761019997816 */ /* 0x000fe40000000099 */
[----:B------:R-:W-:-:S03]  /*2830*/  LEA.HI.X R21, R162, R13, R21, 0x1, P1 ;  /* 0x0000000da2157211 */ /* 0x000fc600008f0c15 */
[----:B------:R0:W-:Y:S04]  /*2840*/  @P3 STG.E.U16 desc[UR36][R4.64+0x2], R153 ;  /* 0x0000029904003986 */ /* 0x0001e8000c101524 */
[----:B------:R-:W2:Y:S01]  /*2850*/  @P2 LDG.E.LTC128B.U16 R24, desc[UR36][R20.64] ;  /* 0x0000002414182981 */ /* 0x000ea2000c1e1520 */
[----:B------:R-:W-:Y:S01]  /*2860*/  IADD3 R8, P1, R8, R158, RZ ;  /* 0x0000009e08087210 */ /* 0x000fe20007f3e0ff */
[----:B------:R-:W-:Y:S01]  /*2870*/  BSSY B1, `(.L_x_36) ;  /* 0x0000011000017945 */ /* 0x000fe20003800000 */
[----:B------:R-:W-:Y:S02]  /*2880*/  SHF.L.U64.HI R11, R10, 0x4, R11 ;  /* 0x000000040a0b7819 */ /* 0x000fe4000001020b */
[----:B------:R-:W-:Y:S01]  /*2890*/  ISETP.GT.AND P0, PT, R0, 0x8, P0 ;  /* 0x000000080000780c */ /* 0x000fe20000704270 */
[----:B------:R-:W-:Y:S01]  /*28a0*/  IMAD.X R9, R9, 0x1, R165, P1 ;  /* 0x0000000109097824 */ /* 0x000fe200008e06a5 */
[----:B------:R-:W-:-:S05]  /*28b0*/  LEA R10, P1, R10, R4, 0x4 ;  /* 0x000000040a0a7211 */ /* 0x000fca00078220ff */
[----:B------:R-:W-:Y:S02]  /*28c0*/  IMAD.X R11, R11, 0x1, R5, P1 ;  /* 0x000000010b0b7824 */ /* 0x000fe400008e0605 */
[----:B--2---:R-:W-:-:S04]  /*28d0*/  IMAD.U32 R15, R24, 0x10000, RZ ;  /* 0x00010000180f7824 */ /* 0x004fc800078e00ff */
[----:B------:R-:W-:Y:S01]  /*28e0*/  FMUL R25, R15, R156 ;  /* 0x0000009c0f197220 */ /* 0x000fe20000400000 */
[----:B------:R-:W-:-:S04]  /*28f0*/  IMAD.WIDE.U32 R14, R23, R14, R8 ;  /* 0x0000000e170e7225 */ /* 0x000fc800078e0008 */
[----:B------:R-:W-:Y:S01]  /*2900*/  FFMA R25, R26, R155, R25 ;  /* 0x0000009b1a197223 */ /* 0x000fe20000000019 */
[----:B------:R-:W-:Y:S01]  /*2910*/  IMAD.IADD R9, R161, 0x1, R15 ;  /* 0x00000001a1097824 */ /* 0x000fe200078e020f */
[----:B------:R-:W-:-:S03]  /*2920*/  LEA R8, P3, R14, R12, 0x1 ;  /* 0x0000000c0e087211 */ /* 0x000fc600078608ff */
[----:B------:R-:W-:Y:S02]  /*2930*/  F2FP.BF16.F32.PACK_AB R25, RZ, R25 ;  /* 0x00000019ff19723e */ /* 0x000fe400000010ff */
[----:B------:R-:W-:-:S03]  /*2940*/  LEA.HI.X R9, R14, R13, R9, 0x1, P3 ;  /* 0x0000000d0e097211 */ /* 0x000fc600018f0c09 */
[----:B------:R0:W-:Y:S01]  /*2950*/  @P2 STG.E.U16 desc[UR36][R10.64], R25 ;  /* 0x000000190a002986 */ /* 0x0001e2000c101524 */
[----:B------:R-:W-:Y:S05]  /*2960*/  @!P0 BRA `(.L_x_37) ;  /* 0x0000000000048947 */ /* 0x000fea0003800000 */
[----:B------:R2:W5:Y:S02]  /*2970*/  LDG.E.LTC128B.U16 R24, desc[UR36][R8.64+0x2] ;  /* 0x0000022408187981 */ /* 0x000564000c1e1520 */
.L_x_37:
[----:B------:R-:W-:Y:S05]  /*2980*/  BSYNC B1 ;  /* 0x0000000000017941 */ /* 0x000fea0003800000 */
.L_x_36:
[----:B-----5:R-:W-:Y:S01]  /*2990*/  IMAD.U32 R13, R24, 0x10000, RZ ;  /* 0x00010000180d7824 */ /* 0x020fe200078e00ff */
[----:B------:R-:W-:Y:S01]  /*29a0*/  ISETP.GT.AND P1, PT, R3, 0x8, PT ;  /* 0x000000080300780c */ /* 0x000fe20003f24270 */
[----:B------:R-:W-:Y:S02]  /*29b0*/  BSSY B1, `(.L_x_38) ;  /* 0x0000008000017945 */ /* 0x000fe40003800000 */
[----:B------:R-:W-:Y:S01]  /*29c0*/  FMUL R12, R13, R156 ;  /* 0x0000009c0d0c7220 */ /* 0x000fe20000400000 */
[----:B------:R-:W-:-:S03]  /*29d0*/  ISETP.GT.AND P2, PT, R0, RZ, P1 ;  /* 0x000000ff0000720c */ /* 0x000fc60000f44270 */
[----:B------:R-:W-:-:S05]  /*29e0*/  FFMA R12, R27, R155, R12 ;  /* 0x0000009b1b0c7223 */ /* 0x000fca000000000c */
[----:B------:R-:W-:-:S05]  /*29f0*/  F2FP.BF16.F32.PACK_AB R12, RZ, R12 ;  /* 0x0000000cff0c723e */ /* 0x000fca00000010ff */
[----:B------:R3:W-:Y:S01]  /*2a00*/  @P0 STG.E.U16 desc[UR36][R10.64+0x2], R12 ;  /* 0x0000020c0a000986 */ /* 0x0007e2000c101524 */
[----:B------:R-:W-:Y:S05]  /*2a10*/  @!P2 BRA `(.L_x_39) ;  /* 0x000000000004a947 */ /* 0x000fea0003800000 */
[----:B------:R4:W5:Y:S02]  /*2a20*/  LDG.E.LTC128B.U16 R24, desc[UR36][R6.64+0x10] ;  /* 0x0000102406187981 */ /* 0x000964000c1e1520 */
.L_x_39:
[----:B------:R-:W-:Y:S05]  /*2a30*/  BSYNC B1 ;  /* 0x0000000000017941 */ /* 0x000fea0003800000 */
.L_x_38:
        /* <DEDUP_REMOVED lines=10> */
.L_x_41:
[----:B------:R-:W-:Y:S05]  /*2ae0*/  BSYNC B1 ;  /* 0x0000000000017941 */ /* 0x000fea0003800000 */
.L_x_40:
[----:B0----5:R-:W-:Y:S01]  /*2af0*/  IMAD.U32 R13, R24, 0x10000, RZ ;  /* 0x00010000180d7824 */ /* 0x021fe200078e00ff */
[----:B------:R-:W-:Y:S01]  /*2b00*/  ISETP.GT.AND P1, PT, R0, 0x8, P1 ;  /* 0x000000080000780c */ /* 0x000fe20000f24270 */
[----:B------:R-:W-:Y:S02]  /*2b10*/  BSSY B1, `(.L_x_42) ;  /* 0x0000007000017945 */ /* 0x000fe40003800000 */
[----:B---3--:R-:W-:-:S04]  /*2b20*/  FMUL R12, R13, R156 ;  /* 0x0000009c0d0c7220 */ /* 0x008fc80000400000 */
[----:B------:R-:W-:-:S05]  /*2b30*/  FFMA R12, R29, R155, R12 ;  /* 0x0000009b1d0c7223 */ /* 0x000fca000000000c */
[----:B------:R-:W-:-:S05]  /*2b40*/  F2FP.BF16.F32.PACK_AB R12, RZ, R12 ;  /* 0x0000000cff0c723e */ /* 0x000fca00000010ff */
[----:B------:R0:W-:Y:S01]  /*2b50*/  @P3 STG.E.U16 desc[UR36][R4.64+0x12], R12 ;  /* 0x0000120c04003986 */ /* 0x0001e2000c101524 */
[----:B------:R-:W-:Y:S05]  /*2b60*/  @!P1 BRA `(.L_x_43) ;  /* 0x0000000000049947 */ /* 0x000fea0003800000 */
[----:B------:R3:W5:Y:S02]  /*2b70*/  LDG.E.LTC128B.U16 R24, desc[UR36][R8.64+0x10] ;  /* 0x0000102408187981 */ /* 0x000764000c1e1520 */
.L_x_43:
[----:B------:R-:W-:Y:S05]  /*2b80*/  BSYNC B1 ;  /* 0x0000000000017941 */ /* 0x000fea0003800000 */
.L_x_42:
[----:B-----5:R-:W-:Y:S01]  /*2b90*/  IMAD.U32 R13, R24, 0x10000, RZ ;  /* 0x00010000180d7824 */ /* 0x020fe200078e00ff */
[----:B------:R-:W-:Y:S01]  /*2ba0*/  ISETP.GT.AND P0, PT, R0, 0x8, P0 ;  /* 0x000000080000780c */ /* 0x000fe20000704270 */
[----:B------:R-:W-:Y:S02]  /*2bb0*/  BSSY B1, `(.L_x_44) ;  /* 0x0000007000017945 */ /* 0x000fe40003800000 */
[----:B------:R-:W-:-:S04]  /*2bc0*/  FMUL R13, R13, R156 ;  /* 0x0000009c0d0d7220 */ /* 0x000fc80000400000 */
[----:B------:R-:W-:-:S05]  /*2bd0*/  FFMA R13, R30, R155, R13 ;  /* 0x0000009b1e0d7223 */ /* 0x000fca000000000d */
[----:B------:R-:W-:-:S05]  /*2be0*/  F2FP.BF16.F32.PACK_AB R13, RZ, R13 ;  /* 0x0000000dff0d723e */ /* 0x000fca00000010ff */
[----:B------:R0:W-:Y:S01]  /*2bf0*/  @P1 STG.E.U16 desc[UR36][R10.64+0x10], R13 ;  /* 0x0000100d0a001986 */ /* 0x0001e2000c101524 */
[----:B------:R-:W-:Y:S05]  /*2c00*/  @!P0 BRA `(.L_x_45) ;  /* 0x0000000000048947 */ /* 0x000fea0003800000 */
[----:B------:R0:W5:Y:S02]  /*2c10*/  LDG.E.LTC128B.U16 R24, desc[UR36][R8.64+0x12] ;  /* 0x0000122408187981 */ /* 0x000164000c1e1520 */
.L_x_45:
[----:B------:R-:W-:Y:S05]  /*2c20*/  BSYNC B1 ;  /* 0x0000000000017941 */ /* 0x000fea0003800000 */
.L_x_44:
[----:B0----5:R-:W-:Y:S01]  /*2c30*/  IMAD.U32 R13, R24, 0x10000, RZ ;  /* 0x00010000180d7824 */ /* 0x021fe200078e00ff */
        /* <DEDUP_REMOVED lines=9> */
.L_x_47:
[----:B------:R-:W-:Y:S05]  /*2cd0*/  BSYNC B1 ;  /* 0x0000000000017941 */ /* 0x000fea0003800000 */
.L_x_46:
        /* <DEDUP_REMOVED lines=10> */
.L_x_49:
[----:B------:R-:W-:Y:S05]  /*2d80*/  BSYNC B1 ;  /* 0x0000000000017941 */ /* 0x000fea0003800000 */
.L_x_48:
[----:B0----5:R-:W-:Y:S01]  /*2d90*/  IMAD.U32 R13, R24, 0x10000, RZ ;  /* 0x00010000180d7824 */ /* 0x021fe200078e00ff */
        /* <DEDUP_REMOVED lines=8> */
.L_x_51:
[----:B------:R-:W-:Y:S05]  /*2e20*/  BSYNC B1 ;  /* 0x0000000000017941 */ /* 0x000fea0003800000 */
.L_x_50:
        /* <DEDUP_REMOVED lines=9> */
.L_x_53:
[----:B------:R-:W-:Y:S05]  /*2ec0*/  BSYNC B1 ;  /* 0x0000000000017941 */ /* 0x000fea0003800000 */
.L_x_52:
        /* <DEDUP_REMOVED lines=10> */
.L_x_55:
[----:B------:R-:W-:Y:S05]  /*2f70*/  BSYNC B1 ;  /* 0x0000000000017941 */ /* 0x000fea0003800000 */
.L_x_54:
        /* <DEDUP_REMOVED lines=10> */
.L_x_57:
[----:B------:R-:W-:Y:S05]  /*3020*/  BSYNC B1 ;  /* 0x0000000000017941 */ /* 0x000fea0003800000 */
.L_x_56:
        /* <DEDUP_REMOVED lines=9> */
.L_x_59:
[----:B------:R-:W-:Y:S05]  /*30c0*/  BSYNC B1 ;  /* 0x0000000000017941 */ /* 0x000fea0003800000 */
.L_x_58:
        /* <DEDUP_REMOVED lines=9> */
.L_x_61:
[----:B------:R-:W-:Y:S05]  /*3160*/  BSYNC B1 ;  /* 0x0000000000017941 */ /* 0x000fea0003800000 */
.L_x_60:
        /* <DEDUP_REMOVED lines=10> */
.L_x_63:
[----:B------:R-:W-:Y:S05]  /*3210*/  BSYNC B1 ;  /* 0x0000000000017941 */ /* 0x000fea0003800000 */
.L_x_62:
        /* <DEDUP_REMOVED lines=10> */
.L_x_65:
[----:B------:R-:W-:Y:S05]  /*32c0*/  BSYNC B1 ;  /* 0x0000000000017941 */ /* 0x000fea0003800000 */
.L_x_64:
        /* <DEDUP_REMOVED lines=9> */
.L_x_67:
[----:B------:R-:W-:Y:S05]  /*3360*/  BSYNC B1 ;  /* 0x0000000000017941 */ /* 0x000fea0003800000 */
.L_x_66:
        /* <DEDUP_REMOVED lines=9> */
.L_x_69:
[----:B------:R-:W-:Y:S05]  /*3400*/  BSYNC B1 ;  /* 0x0000000000017941 */ /* 0x000fea0003800000 */
.L_x_68:
        /* <DEDUP_REMOVED lines=10> */
.L_x_71:
[----:B------:R-:W-:Y:S05]  /*34b0*/  BSYNC B1 ;  /* 0x0000000000017941 */ /* 0x000fea0003800000 */
.L_x_70:
        /* <DEDUP_REMOVED lines=10> */
.L_x_73:
[----:B------:R-:W-:Y:S05]  /*3560*/  BSYNC B1 ;  /* 0x0000000000017941 */ /* 0x000fea0003800000 */
.L_x_72:
        /* <DEDUP_REMOVED lines=9> */
.L_x_75:
[----:B------:R-:W-:Y:S05]  /*3600*/  BSYNC B1 ;  /* 0x0000000000017941 */ /* 0x000fea0003800000 */
.L_x_74:
        /* <DEDUP_REMOVED lines=9> */
.L_x_77:
[----:B------:R-:W-:Y:S05]  /*36a0*/  BSYNC B1 ;  /* 0x0000000000017941 */ /* 0x000fea0003800000 */
.L_x_76:
        /* <DEDUP_REMOVED lines=10> */
.L_x_79:
[----:B------:R-:W-:Y:S05]  /*3750*/  BSYNC B1 ;  /* 0x0000000000017941 */ /* 0x000fea0003800000 */
.L_x_78:
        /* <DEDUP_REMOVED lines=10> */
.L_x_81:
[----:B------:R-:W-:Y:S05]  /*3800*/  BSYNC B1 ;  /* 0x0000000000017941 */ /* 0x000fea0003800000 */
.L_x_80:
        /* <DEDUP_REMOVED lines=9> */
.L_x_83:
[----:B------:R-:W-:Y:S05]  /*38a0*/  BSYNC B1 ;  /* 0x0000000000017941 */ /* 0x000fea0003800000 */
.L_x_82:
        /* <DEDUP_REMOVED lines=9> */
.L_x_85:
[----:B------:R-:W-:Y:S05]  /*3940*/  BSYNC B1 ;  /* 0x0000000000017941 */ /* 0x000fea0003800000 */
.L_x_84:
        /* <DEDUP_REMOVED lines=10> */
.L_x_87:
[----:B------:R-:W-:Y:S05]  /*39f0*/  BSYNC B1 ;  /* 0x0000000000017941 */ /* 0x000fea0003800000 */
.L_x_86:
        /* <DEDUP_REMOVED lines=10> */
.L_x_89:
[----:B------:R-:W-:Y:S05]  /*3aa0*/  BSYNC B1 ;  /* 0x0000000000017941 */ /* 0x000fea0003800000 */
.L_x_88:
        /* <DEDUP_REMOVED lines=9> */
.L_x_91:
[----:B------:R-:W-:Y:S05]  /*3b40*/  BSYNC B1 ;  /* 0x0000000000017941 */ /* 0x000fea0003800000 */
.L_x_90:
        /* <DEDUP_REMOVED lines=9> */
.L_x_93:
[----:B------:R-:W-:Y:S05]  /*3be0*/  BSYNC B1 ;  /* 0x0000000000017941 */ /* 0x000fea0003800000 */
.L_x_92:
        /* <DEDUP_REMOVED lines=10> */
.L_x_95:
[----:B------:R-:W-:Y:S05]  /*3c90*/  BSYNC B1 ;  /* 0x0000000000017941 */ /* 0x000fea0003800000 */
.L_x_94:
        /* <DEDUP_REMOVED lines=10> */
.L_x_97:
[----:B------:R-:W-:Y:S05]  /*3d40*/  BSYNC B1 ;  /* 0x0000000000017941 */ /* 0x000fea0003800000 */
.L_x_96:
        /* <DEDUP_REMOVED lines=9> */
.L_x_99:
[----:B------:R-:W-:Y:S05]  /*3de0*/  BSYNC B1 ;  /* 0x0000000000017941 */ /* 0x000fea0003800000 */
.L_x_98:
        /* <DEDUP_REMOVED lines=9> */
.L_x_101:
[----:B------:R-:W-:Y:S05]  /*3e80*/  BSYNC B1 ;  /* 0x0000000000017941 */ /* 0x000fea0003800000 */
.L_x_100:
        /* <DEDUP_REMOVED lines=10> */
.L_x_103:
[----:B------:R-:W-:Y:S05]  /*3f30*/  BSYNC B1 ;  /* 0x0000000000017941 */ /* 0x000fea0003800000 */
.L_x_102:
        /* <DEDUP_REMOVED lines=10> */
.L_x_105:
[----:B------:R-:W-:Y:S05]  /*3fe0*/  BSYNC B1 ;  /* 0x0000000000017941 */ /* 0x000fea0003800000 */
.L_x_104:
        /* <DEDUP_REMOVED lines=9> */
.L_x_107:
[----:B------:R-:W-:Y:S05]  /*4080*/  BSYNC B1 ;  /* 0x0000000000017941 */ /* 0x000fea0003800000 */
.L_x_106:
        /* <DEDUP_REMOVED lines=9> */
.L_x_109:
[----:B------:R-:W-:Y:S05]  /*4120*/  BSYNC B1 ;  /* 0x0000000000017941 */ /* 0x000fea0003800000 */
.L_x_108:
        /* <DEDUP_REMOVED lines=10> */
.L_x_111:
[----:B------:R-:W-:Y:S05]  /*41d0*/  BSYNC B1 ;  /* 0x0000000000017941 */ /* 0x000fea0003800000 */
.L_x_110:
        /* <DEDUP_REMOVED lines=10> */
.L_x_113:
[----:B------:R-:W-:Y:S05]  /*4280*/  BSYNC B1 ;  /* 0x0000000000017941 */ /* 0x000fea0003800000 */
.L_x_112:
        /* <DEDUP_REMOVED lines=9> */
.L_x_115:
[----:B------:R-:W-:Y:S05]  /*4320*/  BSYNC B1 ;  /* 0x0000000000017941 */ /* 0x000fea0003800000 */
.L_x_114:
        /* <DEDUP_REMOVED lines=9> */
.L_x_117:
[----:B------:R-:W-:Y:S05]  /*43c0*/  BSYNC B1 ;  /* 0x0000000000017941 */ /* 0x000fea0003800000 */
.L_x_116:
        /* <DEDUP_REMOVED lines=10> */
.L_x_119:
[----:B------:R-:W-:Y:S05]  /*4470*/  BSYNC B1 ;  /* 0x0000000000017941 */ /* 0x000fea0003800000 */
.L_x_118:
        /* <DEDUP_REMOVED lines=10> */
.L_x_121:
[----:B------:R-:W-:Y:S05]  /*4520*/  BSYNC B1 ;  /* 0x0000000000017941 */ /* 0x000fea0003800000 */
.L_x_120:
        /* <DEDUP_REMOVED lines=9> */
.L_x_123:
[----:B------:R-:W-:Y:S05]  /*45c0*/  BSYNC B1 ;  /* 0x0000000000017941 */ /* 0x000fea0003800000 */
.L_x_122:
        /* <DEDUP_REMOVED lines=9> */
.L_x_125:
[----:B------:R-:W-:Y:S05]  /*4660*/  BSYNC B1 ;  /* 0x0000000000017941 */ /* 0x000fea0003800000 */
.L_x_124:
        /* <DEDUP_REMOVED lines=10> */
.L_x_127:
[----:B------:R-:W-:Y:S05]  /*4710*/  BSYNC B1 ;  /* 0x0000000000017941 */ /* 0x000fea0003800000 */
.L_x_126:
        /* <DEDUP_REMOVED lines=10> */
.L_x_129:
[----:B------:R-:W-:Y:S05]  /*47c0*/  BSYNC B1 ;  /* 0x0000000000017941 */ /* 0x000fea0003800000 */
.L_x_128:
        /* <DEDUP_REMOVED lines=9> */
.L_x_131:
[----:B------:R-:W-:Y:S05]  /*4860*/  BSYNC B1 ;  /* 0x0000000000017941 */ /* 0x000fea0003800000 */
.L_x_130:
        /* <DEDUP_REMOVED lines=9> */
.L_x_133:
[----:B------:R-:W-:Y:S05]  /*4900*/  BSYNC B1 ;  /* 0x0000000000017941 */ /* 0x000fea0003800000 */
.L_x_132:
        /* <DEDUP_REMOVED lines=10> */
.L_x_135:
[----:B------:R-:W-:Y:S05]  /*49b0*/  BSYNC B1 ;  /* 0x0000000000017941 */ /* 0x000fea0003800000 */
.L_x_134:
        /* <DEDUP_REMOVED lines=10> */
.L_x_137:
[----:B------:R-:W-:Y:S05]  /*4a60*/  BSYNC B1 ;  /* 0x0000000000017941 */ /* 0x000fea0003800000 */
.L_x_136:
        /* <DEDUP_REMOVED lines=9> */
.L_x_139:
[----:B------:R-:W-:Y:S05]  /*4b00*/  BSYNC B1 ;  /* 0x0000000000017941 */ /* 0x000fea0003800000 */
.L_x_138:
        /* <DEDUP_REMOVED lines=9> */
.L_x_141:
[----:B------:R-:W-:Y:S05]  /*4ba0*/  BSYNC B1 ;  /* 0x0000000000017941 */ /* 0x000fea0003800000 */
.L_x_140:
        /* <DEDUP_REMOVED lines=10> */
.L_x_143:
[----:B------:R-:W-:Y:S05]  /*4c50*/  BSYNC B1 ;  /* 0x0000000000017941 */ /* 0x000fea0003800000 */
.L_x_142:
        /* <DEDUP_REMOVED lines=10> */
.L_x_145:
[----:B------:R-:W-:Y:S05]  /*4d00*/  BSYNC B1 ;  /* 0x0000000000017941 */ /* 0x000fea0003800000 */
.L_x_144:
        /* <DEDUP_REMOVED lines=9> */
.L_x_147:
[----:B------:R-:W-:Y:S05]  /*4da0*/  BSYNC B1 ;  /* 0x0000000000017941 */ /* 0x000fea0003800000 */
.L_x_146:
        /* <DEDUP_REMOVED lines=9> */
.L_x_149:
[----:B------:R-:W-:Y:S05]  /*4e40*/  BSYNC B1 ;  /* 0x0000000000017941 */ /* 0x000fea0003800000 */
.L_x_148:
        /* <DEDUP_REMOVED lines=10> */
.L_x_151:
[----:B------:R-:W-:Y:S05]  /*4ef0*/  BSYNC B1 ;  /* 0x0000000000017941 */ /* 0x000fea0003800000 */
.L_x_150:
        /* <DEDUP_REMOVED lines=10> */
.L_x_153:
[----:B------:R-:W-:Y:S05]  /*4fa0*/  BSYNC B1 ;  /* 0x0000000000017941 */ /* 0x000fea0003800000 */
.L_x_152:
        /* <DEDUP_REMOVED lines=9> */
.L_x_155:
[----:B------:R-:W-:Y:S05]  /*5040*/  BSYNC B1 ;  /* 0x0000000000017941 */ /* 0x000fea0003800000 */
.L_x_154:
        /* <DEDUP_REMOVED lines=9> */
.L_x_157:
[----:B------:R-:W-:Y:S05]  /*50e0*/  BSYNC B1 ;  /* 0x0000000000017941 */ /* 0x000fea0003800000 */
.L_x_156:
        /* <DEDUP_REMOVED lines=10> */
.L_x_159:
[----:B------:R-:W-:Y:S05]  /*5190*/  BSYNC B1 ;  /* 0x0000000000017941 */ /* 0x000fea0003800000 */
.L_x_158:
        /* <DEDUP_REMOVED lines=10> */
.L_x_161:
[----:B------:R-:W-:Y:S05]  /*5240*/  BSYNC B1 ;  /* 0x0000000000017941 */ /* 0x000fea0003800000 */
.L_x_160:
        /* <DEDUP_REMOVED lines=9> */
.L_x_163:
[----:B------:R-:W-:Y:S05]  /*52e0*/  BSYNC B1 ;  /* 0x0000000000017941 */ /* 0x000fea0003800000 */
.L_x_162:
        /* <DEDUP_REMOVED lines=9> */
.L_x_165:
[----:B------:R-:W-:Y:S05]  /*5380*/  BSYNC B1 ;  /* 0x0000000000017941 */ /* 0x000fea0003800000 */
.L_x_164:
        /* <DEDUP_REMOVED lines=10> */
.L_x_167:
[----:B------:R-:W-:Y:S05]  /*5430*/  BSYNC B1 ;  /* 0x0000000000017941 */ /* 0x000fea0003800000 */
.L_x_166:
        /* <DEDUP_REMOVED lines=10> */
.L_x_169:
[----:B------:R-:W-:Y:S05]  /*54e0*/  BSYNC B1 ;  /* 0x0000000000017941 */ /* 0x000fea0003800000 */
.L_x_168:
        /* <DEDUP_REMOVED lines=9> */
.L_x_171:
[----:B------:R-:W-:Y:S05]  /*5580*/  BSYNC B1 ;  /* 0x0000000000017941 */ /* 0x000fea0003800000 */
.L_x_170:
        /* <DEDUP_REMOVED lines=9> */
.L_x_173:
[----:B------:R-:W-:Y:S05]  /*5620*/  BSYNC B1 ;  /* 0x0000000000017941 */ /* 0x000fea0003800000 */
.L_x_172:
        /* <DEDUP_REMOVED lines=10> */
.L_x_175:
[----:B------:R-:W-:Y:S05]  /*56d0*/  BSYNC B1 ;  /* 0x0000000000017941 */ /* 0x000fea0003800000 */
.L_x_174:
        /* <DEDUP_REMOVED lines=10> */
.L_x_177:
[----:B------:R-:W-:Y:S05]  /*5780*/  BSYNC B1 ;  /* 0x0000000000017941 */ /* 0x000fea0003800000 */
.L_x_176:
        /* <DEDUP_REMOVED lines=9> */
.L_x_179:
[----:B------:R-:W-:Y:S05]  /*5820*/  BSYNC B1 ;  /* 0x0000000000017941 */ /* 0x000fea0003800000 */
.L_x_178:
        /* <DEDUP_REMOVED lines=9> */
.L_x_181:
[----:B------:R-:W-:Y:S05]  /*58c0*/  BSYNC B1 ;  /* 0x0000000000017941 */ /* 0x000fea0003800000 */
.L_x_180:
        /* <DEDUP_REMOVED lines=10> */
.L_x_183:
[----:B------:R-:W-:Y:S05]  /*5970*/  BSYNC B1 ;  /* 0x0000000000017941 */ /* 0x000fea0003800000 */
.L_x_182:
        /* <DEDUP_REMOVED lines=10> */
.L_x_185:
[----:B------:R-:W-:Y:S05]  /*5a20*/  BSYNC B1 ;  /* 0x0000000000017941 */ /* 0x000fea0003800000 */
.L_x_184:
        /* <DEDUP_REMOVED lines=9> */
.L_x_187:
[----:B------:R-:W-:Y:S05]  /*5ac0*/  BSYNC B1 ;  /* 0x0000000000017941 */ /* 0x000fea0003800000 */
.L_x_186:
        /* <DEDUP_REMOVED lines=9> */
.L_x_189:
[----:B------:R-:W-:Y:S05]  /*5b60*/  BSYNC B1 ;  /* 0x0000000000017941 */ /* 0x000fea0003800000 */
.L_x_188:
        /* <DEDUP_REMOVED lines=10> */
.L_x_191:
[----:B------:R-:W-:Y:S05]  /*5c10*/  BSYNC B1 ;  /* 0x0000000000017941 */ /* 0x000fea0003800000 */
.L_x_190:
        /* <DEDUP_REMOVED lines=10> */
.L_x_193:
[----:B------:R-:W-:Y:S05]  /*5cc0*/  BSYNC B1 ;  /* 0x0000000000017941 */ /* 0x000fea0003800000 */
.L_x_192:
        /* <DEDUP_REMOVED lines=9> */
.L_x_195:
[----:B------:R-:W-:Y:S05]  /*5d60*/  BSYNC B1 ;  /* 0x0000000000017941 */ /* 0x000fea0003800000 */
.L_x_194:
        /* <DEDUP_REMOVED lines=9> */
.L_x_197:
[----:B------:R-:W-:Y:S05]  /*5e00*/  BSYNC B1 ;  /* 0x0000000000017941 */ /* 0x000fea0003800000 */
.L_x_196:
        /* <DEDUP_REMOVED lines=10> */
.L_x_199:
[----:B------:R-:W-:Y:S05]  /*5eb0*/  BSYNC B1 ;  /* 0x0000000000017941 */ /* 0x000fea0003800000 */
.L_x_198:
        /* <DEDUP_REMOVED lines=10> */
.L_x_201:
[----:B------:R-:W-:Y:S05]  /*5f60*/  BSYNC B1 ;  /* 0x0000000000017941 */ /* 0x000fea0003800000 */
.L_x_200:
        /* <DEDUP_REMOVED lines=9> */
.L_x_203:
[----:B------:R-:W-:Y:S05]  /*6000*/  BSYNC B1 ;  /* 0x0000000000017941 */ /* 0x000fea0003800000 */
.L_x_202:
        /* <DEDUP_REMOVED lines=9> */
.L_x_205:
[----:B------:R-:W-:Y:S05]  /*60a0*/  BSYNC B1 ;  /* 0x0000000000017941 */ /* 0x000fea0003800000 */
.L_x_204:
        /* <DEDUP_REMOVED lines=10> */
.L_x_207:
[----:B------:R-:W-:Y:S05]  /*6150*/  BSYNC B1 ;  /* 0x0000000000017941 */ /* 0x000fea0003800000 */
.L_x_206:
        /* <DEDUP_REMOVED lines=10> */
.L_x_209:
[----:B------:R-:W-:Y:S05]  /*6200*/  BSYNC B1 ;  /* 0x0000000000017941 */ /* 0x000fea0003800000 */
.L_x_208:
        /* <DEDUP_REMOVED lines=9> */
.L_x_211:
[----:B------:R-:W-:Y:S05]  /*62a0*/  BSYNC B1 ;  /* 0x0000000000017941 */ /* 0x000fea0003800000 */
.L_x_210:
        /* <DEDUP_REMOVED lines=9> */
.L_x_213:
[----:B------:R-:W-:Y:S05]  /*6340*/  BSYNC B1 ;  /* 0x0000000000017941 */ /* 0x000fea0003800000 */
.L_x_212:
        /* <DEDUP_REMOVED lines=10> */
.L_x_215:
[----:B------:R-:W-:Y:S05]  /*63f0*/  BSYNC B1 ;  /* 0x0000000000017941 */ /* 0x000fea0003800000 */
.L_x_214:
        /* <DEDUP_REMOVED lines=10> */
.L_x_217:
[----:B------:R-:W-:Y:S05]  /*64a0*/  BSYNC B1 ;  /* 0x0000000000017941 */ /* 0x000fea0003800000 */
.L_x_216:
        /* <DEDUP_REMOVED lines=9> */
.L_x_219:
[----:B------:R-:W-:Y:S05]  /*6540*/  BSYNC B1 ;  /* 0x0000000000017941 */ /* 0x000fea0003800000 */
.L_x_218:
        /* <DEDUP_REMOVED lines=9> */
.L_x_221:
[----:B------:R-:W-:Y:S05]  /*65e0*/  BSYNC B1 ;  /* 0x0000000000017941 */ /* 0x000fea0003800000 */
.L_x_220:
        /* <DEDUP_REMOVED lines=10> */
.L_x_223:
[----:B------:R-:W-:Y:S05]  /*6690*/  BSYNC B1 ;  /* 0x0000000000017941 */ /* 0x000fea0003800000 */
.L_x_222:
        /* <DEDUP_REMOVED lines=10> */
.L_x_225:
[----:B------:R-:W-:Y:S05]  /*6740*/  BSYNC B1 ;  /* 0x0000000000017941 */ /* 0x000fea0003800000 */
.L_x_224:
        /* <DEDUP_REMOVED lines=9> */
.L_x_227:
[----:B------:R-:W-:Y:S05]  /*67e0*/  BSYNC B1 ;  /* 0x0000000000017941 */ /* 0x000fea0003800000 */
.L_x_226:
        /* <DEDUP_REMOVED lines=9> */
.L_x_229:
[----:B------:R-:W-:Y:S05]  /*6880*/  BSYNC B1 ;  /* 0x0000000000017941 */ /* 0x000fea0003800000 */
.L_x_228:
        /* <DEDUP_REMOVED lines=10> */
.L_x_231:
[----:B------:R-:W-:Y:S05]  /*6930*/  BSYNC B1 ;  /* 0x0000000000017941 */ /* 0x000fea0003800000 */
.L_x_230:
        /* <DEDUP_REMOVED lines=10> */
.L_x_233:
[----:B------:R-:W-:Y:S05]  /*69e0*/  BSYNC B1 ;  /* 0x0000000000017941 */ /* 0x000fea0003800000 */
.L_x_232:
        /* <DEDUP_REMOVED lines=9> */
.L_x_235:
[----:B------:R-:W-:Y:S05]  /*6a80*/  BSYNC B1 ;  /* 0x0000000000017941 */ /* 0x000fea0003800000 */
.L_x_234:
        /* <DEDUP_REMOVED lines=9> */
.L_x_237:
[----:B------:R-:W-:Y:S05]  /*6b20*/  BSYNC B1 ;  /* 0x0000000000017941 */ /* 0x000fea0003800000 */
.L_x_236:
        /* <DEDUP_REMOVED lines=10> */
.L_x_239:
[----:B------:R-:W-:Y:S05]  /*6bd0*/  BSYNC B1 ;  /* 0x0000000000017941 */ /* 0x000fea0003800000 */
.L_x_238:
        /* <DEDUP_REMOVED lines=10> */
.L_x_241:
[----:B------:R-:W-:Y:S05]  /*6c80*/  BSYNC B1 ;  /* 0x0000000000017941 */ /* 0x000fea0003800000 */
.L_x_240:
        /* <DEDUP_REMOVED lines=9> */
.L_x_243:
[----:B------:R-:W-:Y:S05]  /*6d20*/  BSYNC B1 ;  /* 0x0000000000017941 */ /* 0x000fea0003800000 */
.L_x_242:
        /* <DEDUP_REMOVED lines=9> */
.L_x_245:
[----:B------:R-:W-:Y:S05]  /*6dc0*/  BSYNC B1 ;  /* 0x0000000000017941 */ /* 0x000fea0003800000 */
.L_x_244:
        /* <DEDUP_REMOVED lines=10> */
.L_x_247:
[----:B------:R-:W-:Y:S05]  /*6e70*/  BSYNC B1 ;  /* 0x0000000000017941 */ /* 0x000fea0003800000 */
.L_x_246:
        /* <DEDUP_REMOVED lines=10> */
.L_x_249:
[----:B------:R-:W-:Y:S05]  /*6f20*/  BSYNC B1 ;  /* 0x0000000000017941 */ /* 0x000fea0003800000 */
.L_x_248:
        /* <DEDUP_REMOVED lines=9> */
.L_x_251:
[----:B------:R-:W-:Y:S05]  /*6fc0*/  BSYNC B1 ;  /* 0x0000000000017941 */ /* 0x000fea0003800000 */
.L_x_250:
        /* <DEDUP_REMOVED lines=9> */
.L_x_253:
[----:B------:R-:W-:Y:S05]  /*7060*/  BSYNC B1 ;  /* 0x0000000000017941 */ /* 0x000fea0003800000 */
.L_x_252:
        /* <DEDUP_REMOVED lines=10> */
.L_x_255:
[----:B------:R-:W-:Y:S05]  /*7110*/  BSYNC B1 ;  /* 0x0000000000017941 */ /* 0x000fea0003800000 */
.L_x_254:
        /* <DEDUP_REMOVED lines=10> */
.L_x_257:
[----:B------:R-:W-:Y:S05]  /*71c0*/  BSYNC B1 ;  /* 0x0000000000017941 */ /* 0x000fea0003800000 */
.L_x_256:
        /* <DEDUP_REMOVED lines=9> */
.L_x_259:
[----:B------:R-:W-:Y:S05]  /*7260*/  BSYNC B1 ;  /* 0x0000000000017941 */ /* 0x000fea0003800000 */
.L_x_258:
        /* <DEDUP_REMOVED lines=9> */
.L_x_261:
[----:B------:R-:W-:Y:S05]  /*7300*/  BSYNC B1 ;  /* 0x0000000000017941 */ /* 0x000fea0003800000 */
.L_x_260:
        /* <DEDUP_REMOVED lines=10> */
.L_x_263:
[----:B------:R-:W-:Y:S05]  /*73b0*/  BSYNC B1 ;  /* 0x0000000000017941 */ /* 0x000fea0003800000 */
.L_x_262:
        /* <DEDUP_REMOVED lines=10> */
.L_x_265:
[----:B------:R-:W-:Y:S05]  /*7460*/  BSYNC B1 ;  /* 0x0000000000017941 */ /* 0x000fea0003800000 */
.L_x_264:
        /* <DEDUP_REMOVED lines=9> */
.L_x_267:
[----:B------:R-:W-:Y:S05]  /*7500*/  BSYNC B1 ;  /* 0x0000000000017941 */ /* 0x000fea0003800000 */
.L_x_266:
        /* <DEDUP_REMOVED lines=9> */
.L_x_269:
[----:B------:R-:W-:Y:S05]  /*75a0*/  BSYNC B1 ;  /* 0x0000000000017941 */ /* 0x000fea0003800000 */
.L_x_268:
        /* <DEDUP_REMOVED lines=10> */
.L_x_271:
[----:B------:R-:W-:Y:S05]  /*7650*/  BSYNC B1 ;  /* 0x0000000000017941 */ /* 0x000fea0003800000 */
.L_x_270:
        /* <DEDUP_REMOVED lines=10> */
.L_x_273:
[----:B------:R-:W-:Y:S05]  /*7700*/  BSYNC B1 ;  /* 0x0000000000017941 */ /* 0x000fea0003800000 */
.L_x_272:
        /* <DEDUP_REMOVED lines=9> */
.L_x_275:
[----:B------:R-:W-:Y:S05]  /*77a0*/  BSYNC B1 ;  /* 0x0000000000017941 */ /* 0x000fea0003800000 */
.L_x_274:
        /* <DEDUP_REMOVED lines=9> */
.L_x_277:
[----:B------:R-:W-:Y:S05]  /*7840*/  BSYNC B1 ;  /* 0x0000000000017941 */ /* 0x000fea0003800000 */
.L_x_276:
        /* <DEDUP_REMOVED lines=10> */
.L_x_279:
[----:B------:R-:W-:Y:S05]  /*78f0*/  BSYNC B1 ;  /* 0x0000000000017941 */ /* 0x000fea0003800000 */
.L_x_278:
        /* <DEDUP_REMOVED lines=10> */
.L_x_281:
[----:B------:R-:W-:Y:S05]  /*79a0*/  BSYNC B1 ;  /* 0x0000000000017941 */ /* 0x000fea0003800000 */
.L_x_280:
[----:B-----5:R-:W-:Y:S01]  /*79b0*/  IMAD.U32 R3, R24, 0x10000, RZ ;  /* 0x0001000018037824 */ /* 0x020fe200078e00ff */
[----:B------:R-:W-:Y:S01]  /*79c0*/  ISETP.GT.AND P1, PT, R0, 0x8, P1 ;  /* 0x000000080000780c */ /* 0x000fe20000f24270 */
[----:B------:R-:W-:Y:S02]  /*79d0*/  BSSY B1, `(.L_x_282) ;  /* 0x0000007000017945 */ /* 0x000fe40003800000 */
[----:B01--4-:R-:W-:-:S04]  /*79e0*/  FMUL R6, R3, R156 ;  /* 0x0000009c03067220 */ /* 0x013fc80000400000 */
[----:B------:R-:W-:-:S05]  /*79f0*/  FFMA R6, R149, R155, R6 ;  /* 0x0000009b95067223 */ /* 0x000fca0000000006 */
[----:B------:R-:W-:-:S05]  /*7a00*/  F2FP.BF16.F32.PACK_AB R6, RZ, R6 ;  /* 0x00000006ff06723e */ /* 0x000fca00000010ff */
[----:B------:R0:W-:Y:S01]  /*7a10*/  @P3 STG.E.U16 desc[UR36][R4.64+0x1f2], R6 ;  /* 0x0001f20604003986 */ /* 0x0001e2000c101524 */
[----:B------:R-:W-:Y:S05]  /*7a20*/  @!P1 BRA `(.L_x_283) ;  /* 0x0000000000049947 */ /* 0x000fea0003800000 */
[----:B------:R1:W5:Y:S02]  /*7a30*/  LDG.E.LTC128B.U16 R24, desc[UR36][R8.64+0x1f0] ;  /* 0x0001f02408187981 */ /* 0x000364000c1e1520 */
.L_x_283:
[----:B------:R-:W-:Y:S05]  /*7a40*/  BSYNC B1 ;  /* 0x0000000000017941 */ /* 0x000fea0003800000 */
.L_x_282:
[----:B-----5:R-:W-:Y:S01]  /*7a50*/  IMAD.U32 R3, R24, 0x10000, RZ ;  /* 0x0001000018037824 */ /* 0x020fe200078e00ff */
[----:B------:R-:W-:Y:S01]  /*7a60*/  ISETP.GT.AND P0, PT, R0, 0x8, P0 ;  /* 0x000000080000780c */ /* 0x000fe20000704270 */
[----:B0-----:R-:W-:Y:S01]  /*7a70*/  @P1 IMAD.MOV.U32 R4, RZ, RZ, R10 ;  /* 0x000000ffff041224 */ /* 0x001fe200078e000a */
[----:B------:R-:W-:Y:S01]  /*7a80*/  BSSY B1, `(.L_x_284) ;  /* 0x0000008000017945 */ /* 0x000fe20003800000 */
[----:B------:R-:W-:Y:S01]  /*7a90*/  FMUL R3, R3, R156 ;  /* 0x0000009c03037220 */ /* 0x000fe20000400000 */
[----:B------:R-:W-:-:S03]  /*7aa0*/  @P1 IMAD.MOV.U32 R5, RZ, RZ, R11 ;  /* 0x000000ffff051224 */ /* 0x000fc600078e000b */
[----:B------:R-:W-:-:S05]  /*7ab0*/  FFMA R3, R150, R155, R3 ;  /* 0x0000009b96037223 */ /* 0x000fca0000000003 */
[----:B------:R-:W-:-:S05]  /*7ac0*/  F2FP.BF16.F32.PACK_AB R3, RZ, R3 ;  /* 0x00000003ff03723e */ /* 0x000fca00000010ff */
[----:B------:R0:W-:Y:S01]  /*7ad0*/  @P1 STG.E.U16 desc[UR36][R4.64+0x1f0], R3 ;  /* 0x0001f00304001986 */ /* 0x0001e2000c101524 */
[----:B------:R-:W-:Y:S05]  /*7ae0*/  @!P0 BRA `(.L_x_285) ;  /* 0x0000000000048947 */ /* 0x000fea0003800000 */
[----:B------:R4:W5:Y:S02]  /*7af0*/  LDG.E.LTC128B.U16 R24, desc[UR36][R8.64+0x1f2] ;  /* 0x0001f22408187981 */ /* 0x000964000c1e1520 */
.L_x_285:
[----:B------:R-:W-:Y:S05]  /*7b00*/  BSYNC B1 ;  /* 0x0000000000017941 */ /* 0x000fea0003800000 */
.L_x_284:
[----:B------:R-:W-:Y:S05]  /*7b10*/  @!P0 BRA `(.L_x_286) ;  /* 0x0000002400308947 */ /* 0x000fea0003800000 */
[----:B0----5:R-:W-:-:S04]  /*7b20*/  IMAD.U32 R3, R24, 0x10000, RZ ;  /* 0x0001000018037824 */ /* 0x021fc800078e00ff */
[----:B------:R-:W-:-:S04]  /*7b30*/  FMUL R0, R3, R156 ;  /* 0x0000009c03007220 */ /* 0x000fc80000400000 */
[----:B------:R-:W-:-:S05]  /*7b40*/  FFMA R0, R151, R155, R0 ;  /* 0x0000009b97007223 */ /* 0x000fca0000000000 */
[----:B------:R-:W-:-:S05]  /*7b50*/  F2FP.BF16.F32.PACK_AB R0, RZ, R0 ;  /* 0x00000000ff00723e */ /* 0x000fca00000010ff */
[----:B------:R0:W-:Y:S01]  /*7b60*/  STG.E.U16 desc[UR36][R10.64+0x1f2], R0 ;  /* 0x0001f2000a007986 */ /* 0x0001e2000c101524 */
[----:B------:R-:W-:Y:S05]  /*7b70*/  BRA `(.L_x_286) ;  /* 0x0000002400187947 */ /* 0x000fea0003800000 */
.L_x_33:
[----:B------:R-:W-:Y:S01]  /*7b80*/  ISETP.GT.AND P0, PT, R3, 0x1, PT ;  /* 0x000000010300780c */ /* 0x000fe20003f04270 */
[----:B------:R-:W-:Y:S01]  /*7b90*/  ULDC.64 UR4, c[0x0][0x5c0] ;  /* 0x0001700000047ab9 */ /* 0x000fe20000000a00 */
[-C--:B------:R-:W-:Y:S01]  /*7ba0*/  FMUL R24, R24, R155.reuse ;  /* 0x0000009b18187220 */ /* 0x080fe20000400000 */
[-C--:B------:R-:W-:Y:S01]  /*7bb0*/  FMUL R25, R25, R155.reuse ;  /* 0x0000009b19197220 */ /* 0x080fe20000400000 */
[----:B------:R-:W-:Y:S01]  /*7bc0*/  ISETP.GT.AND P3, PT, R0, RZ, P0 ;  /* 0x000000ff0000720c */ /* 0x000fe20000764270 */
[-C--:B------:R-:W-:Y:S01]  /*7bd0*/  FMUL R26, R26, R155.reuse ;  /* 0x0000009b1a1a7220 */ /* 0x080fe20000400000 */
[----:B------:R-:W-:Y:S01]  /*7be0*/  LEA R4, P4, R160, UR4, 0x1 ;  /* 0x00000004a0047c11 */ /* 0x000fe2000f8808ff */
[-C--:B------:R-:W-:Y:S01]  /*7bf0*/  FMUL R27, R27, R155.reuse ;  /* 0x0000009b1b1b7220 */ /* 0x080fe20000400000 */
[----:B------:R-:W-:Y:S01]  /*7c00*/  F2FP.BF16.F32.PACK_AB R24, RZ, R24 ;  /* 0x00000018ff18723e */ /* 0x000fe200000010ff */
[-C--:B------:R-:W-:Y:S01]  /*7c10*/  FMUL R28, R28, R155.reuse ;  /* 0x0000009b1c1c7220 */ /* 0x080fe20000400000 */
[----:B------:R-:W-:Y:S01]  /*7c20*/  LEA.HI.X R5, R160, UR5, R153, 0x1, P4 ;  /* 0x00000005a0057c11 */ /* 0x000fe2000a0f0c99 */
[----:B------:R-:W-:Y:S01]  /*7c30*/  FMUL R29, R29, R155 ;  /* 0x0000009b1d1d7220 */ /* 0x000fe20000400000 */
[----:B------:R-:W-:Y:S01]  /*7c40*/  F2FP.BF16.F32.PACK_AB R25, RZ, R25 ;  /* 0x00000019ff19723e */ /* 0x000fe200000010ff */
[-C--:B------:R-:W-:Y:S01]  /*7c50*/  FMUL R30, R30, R155.reuse ;  /* 0x0000009b1e1e7220 */ /* 0x080fe20000400000 */
[----:B------:R-:W-:Y:S01]  /*7c60*/  SHF.L.U64.HI R11, R10, 0x4, R11 ;  /* 0x000000040a0b7819 */ /* 0x000fe2000001020b */
[----:B------:R-:W-:Y:S01]  /*7c70*/  @P1 STG.E.U16 desc[UR36][R4.64], R24 ;  /* 0x0000001804001986 */ /* 0x000fe2000c101524 */
[----:B------:R-:W-:Y:S01]  /*7c80*/  ISETP.GT.AND P1, PT, R3, 0x8, PT ;  /* 0x000000080300780c */ /* 0x000fe20003f24270 */
[-C--:B------:R-:W-:Y:S01]  /*7c90*/  FMUL R31, R31, R155.reuse ;  /* 0x0000009b1f1f7220 */ /* 0x080fe20000400000 */
[----:B------:R-:W-:Y:S01]  /*7ca0*/  ISETP.GT.AND P4, PT, R0, 0x8, P0 ;  /* 0x000000080000780c */ /* 0x000fe20000784270 */
[----:B------:R-:W-:Y:S01]  /*7cb0*/  @P3 STG.E.U16 desc[UR36][R4.64+0x2], R25 ;  /* 0x0000021904003986 */ /* 0x000fe2000c101524 */
[----:B------:R-:W-:Y:S01]  /*7cc0*/  LEA R6, P3, R10, R4, 0x4 ;  /* 0x000000040a067211 */ /* 0x000fe200078620ff */
[-C--:B------:R-:W-:Y:S01]  /*7cd0*/  FMUL R32, R32, R155.reuse ;  /* 0x0000009b20207220 */ /* 0x080fe20000400000 */
[C---:B------:R-:W-:Y:S01]  /*7ce0*/  ISETP.GT.AND P2, PT, R0.reuse, 0x8, P2 ;  /* 0x000000080000780c */ /* 0x040fe20001744270 */
[-C--:B------:R-:W-:Y:S01]  /*7cf0*/  FMUL R33, R33, R155.reuse ;  /* 0x0000009b21217220 */ /* 0x080fe20000400000 */
[----:B------:R-:W-:Y:S01]  /*7d00*/  ISETP.GT.AND P0, PT, R3, 0x9, PT ;  /* 0x000000090300780c */ /* 0x000fe20003f04270 */
[----:B------:R-:W-:Y:S01]  /*7d10*/  IMAD.X R7, R11, 0x1, R5, P3 ;  /* 0x000000010b077824 */ /* 0x000fe200018e0605 */
[----:B------:R-:W-:Y:S01]  /*7d20*/  ISETP.GT.AND P5, PT, R0, RZ, P1 ;  /* 0x000000ff0000720c */ /* 0x000fe20000fa4270 */
[-C--:B------:R-:W-:Y:S01]  /*7d30*/  FMUL R34, R34, R155.reuse ;  /* 0x0000009b22227220 */ /* 0x080fe20000400000 */
[----:B------:R-:W-:Y:S01]  /*7d40*/  ISETP.GT.AND P3, PT, R0, RZ, P0 ;  /* 0x000000ff0000720c */ /* 0x000fe20000764270 */
[-C--:B------:R-:W-:Y:S01]  /*7d50*/  FMUL R35, R35, R155.reuse ;  /* 0x0000009b23237220 */ /* 0x080fe20000400000 */
[----:B------:R-:W-:Y:S01]  /*7d60*/  F2FP.BF16.F32.PACK_AB R26, RZ, R26 ;  /* 0x0000001aff1a723e */ /* 0x000fe200000010ff */
[----:B------:R-:W-:Y:S01]  /*7d70*/  FMUL R36, R36, R155 ;  /* 0x0000009b24247220 */ /* 0x000fe20000400000 */
[----:B------:R-:W-:Y:S01]  /*7d80*/  F2FP.BF16.F32.PACK_AB R27, RZ, R27 ;  /* 0x0000001bff1b723e */ /* 0x000fe200000010ff */
[----:B------:R-:W-:Y:S01]  /*7d90*/  FMUL R37, R37, R155 ;  /* 0x0000009b25257220 */ /* 0x000fe20000400000 */
[----:B------:R-:W-:Y:S01]  /*7da0*/  F2FP.BF16.F32.PACK_AB R28, RZ, R28 ;  /* 0x0000001cff1c723e */ /* 0x000fe200000010ff */
[----:B------:R-:W-:Y:S01]  /*7db0*/  @P2 STG.E.U16 desc[UR36][R6.64], R26 ;  /* 0x0000001a06002986 */ /* 0x000fe2000c101524 */
[----:B------:R-:W-:Y:S01]  /*7dc0*/  F2FP.BF16.F32.PACK_AB R29, RZ, R29 ;  /* 0x0000001dff1d723e */ /* 0x000fe200000010ff */
[-C--:B------:R-:W-:Y:S01]  /*7dd0*/  FMUL R38, R38, R155.reuse ;  /* 0x0000009b26267220 */ /* 0x080fe20000400000 */
[C---:B------:R-:W-:Y:S01]  /*7de0*/  ISETP.GT.AND P2, PT, R0.reuse, 0x8, P1 ;  /* 0x000000080000780c */ /* 0x040fe20000f44270 */
[----:B------:R-:W-:Y:S01]  /*7df0*/  @P4 STG.E.U16 desc[UR36][R6.64+0x2], R27 ;  /* 0x0000021b06004986 */ /* 0x000fe2000c101524 */
[----:B------:R-:W-:Y:S01]  /*7e00*/  ISETP.GT.AND P1, PT, R3, 0x10, PT ;  /* 0x000000100300780c */ /* 0x000fe20003f24270 */
[-C--:B------:R-:W-:Y:S01]  /*7e10*/  FMUL R39, R39, R155.reuse ;  /* 0x0000009b27277220 */ /* 0x080fe20000400000 */
[----:B------:R-:W-:Y:S01]  /*7e20*/  F2FP.BF16.F32.PACK_AB R30, RZ, R30 ;  /* 0x0000001eff1e723e */ /* 0x000fe200000010ff */
[----:B------:R-:W-:Y:S01]  /*7e30*/  @P5 STG.E.U16 desc[UR36][R4.64+0x10], R28 ;  /* 0x0000101c04005986 */ /* 0x000fe2000c101524 */
[----:B------:R-:W-:Y:S01]  /*7e40*/  ISETP.GT.AND P4, PT, R0, RZ, P1 ;  /* 0x000000ff0000720c */ /* 0x000fe20000f84270 */
[----:B------:R-:W-:Y:S01]  /*7e50*/  FMUL R40, R40, R155 ;  /* 0x0000009b28287220 */ /* 0x000fe20000400000 */
[----:B------:R-:W-:Y:S01]  /*7e60*/  F2FP.BF16.F32.PACK_AB R31, RZ, R31 ;  /* 0x0000001fff1f723e */ /* 0x000fe200000010ff */
[----:B------:R-:W-:Y:S01]  /*7e70*/  @P3 STG.E.U16 desc[UR36][R4.64+0x12], R29 ;  /* 0x0000121d04003986 */ /* 0x000fe2000c101524 */
[----:B------:R-:W-:Y:S01]  /*7e80*/  ISETP.GT.AND P3, PT, R0, 0x8, P0 ;  /* 0x000000080000780c */ /* 0x000fe20000764270 */
[-C--:B------:R-:W-:Y:S01]  /*7e90*/  FMUL R41, R41, R155.reuse ;  /* 0x0000009b29297220 */ /* 0x080fe20000400000 */
[----:B------:R-:W-:Y:S01]  /*7ea0*/  ISETP.GT.AND P0, PT, R3, 0x11, PT ;  /* 0x000000110300780c */ /* 0x000fe20003f04270 */
[----:B------:R-:W-:Y:S01]  /*7eb0*/  @P2 STG.E.U16 desc[UR36][R6.64+0x10], R30 ;  /* 0x0000101e06002986 */ /* 0x000fe2000c101524 */
[----:B------:R-:W-:Y:S01]  /*7ec0*/  F2FP.BF16.F32.PACK_AB R32, RZ, R32 ;  /* 0x00000020ff20723e */ /* 0x000fe200000010ff */
[-C--:B------:R-:W-:Y:S01]  /*7ed0*/  FMUL R42, R42, R155.reuse ;  /* 0x0000009b2a2a7220 */ /* 0x080fe20000400000 */
[C---:B------:R-:W-:Y:S01]  /*7ee0*/  ISETP.GT.AND P5, PT, R0.reuse, RZ, P0 ;  /* 0x000000ff0000720c */ /* 0x040fe200007a4270 */
[-C--:B------:R-:W-:Y:S01]  /*7ef0*/  FMUL R43, R43, R155.reuse ;  /* 0x0000009b2b2b7220 */ /* 0x080fe20000400000 */
[----:B------:R-:W-:Y:S01]  /*7f00*/  ISETP.GT.AND P2, PT, R0, 0x8, P1 ;  /* 0x000000080000780c */ /* 0x000fe20000f44270 */
[-C--:B------:R-:W-:Y:S01]  /*7f10*/  FMUL R44, R44, R155.reuse ;  /* 0x0000009b2c2c7220 */ /* 0x080fe20000400000 */
[----:B------:R-:W-:Y:S01]  /*7f20*/  ISETP.GT.AND P1, PT, R3, 0x18, PT ;  /* 0x000000180300780c */ /* 0x000fe20003f24270 */
[----:B------:R-:W-:Y:S01]  /*7f30*/  FMUL R45, R45, R155 ;  /* 0x0000009b2d2d7220 */ /* 0x000fe20000400000 */
[----:B------:R-:W-:Y:S01]  /*7f40*/  F2FP.BF16.F32.PACK_AB R33, RZ, R33 ;  /* 0x00000021ff21723e */ /* 0x000fe200000010ff */
[----:B------:R-:W-:Y:S01]  /*7f50*/  @P3 STG.E.U16 desc[UR36][R6.64+0x12], R31 ;  /* 0x0000121f06003986 */ /* 0x000fe2000c101524 */
[----:B------:R-:W-:Y:S01]  /*7f60*/  ISETP.GT.AND P3, PT, R0, 0x8, P0 ;  /* 0x000000080000780c */ /* 0x000fe20000764270 */
[-C--:B------:R-:W-:Y:S01]  /*7f70*/  FMUL R46, R46, R155.reuse ;  /* 0x0000009b2e2e7220 */ /* 0x080fe20000400000 */
[----:B------:R-:W-:Y:S01]  /*7f80*/  ISETP.GT.AND P0, PT, R3, 0x19, PT ;  /* 0x000000190300780c */ /* 0x000fe20003f04270 */
[----:B------:R-:W-:Y:S01]  /*7f90*/  @P4 STG.E.U16 desc[UR36][R4.64+0x20], R32 ;  /* 0x0000202004004986 */ /* 0x000fe2000c101524 */
[C---:B------:R-:W-:Y:S01]  /*7fa0*/  ISETP.GT.AND P4, PT, R0.reuse, RZ, P1 ;  /* 0x000000ff0000720c */ /* 0x040fe20000f84270 */
[-C--:B------:R-:W-:Y:S01]  /*7fb0*/  FMUL R47, R47, R155.reuse ;  /* 0x0000009b2f2f7220 */ /* 0x080fe20000400000 */
[----:B------:R-:W-:Y:S01]  /*7fc0*/  F2FP.BF16.F32.PACK_AB R34, RZ, R34 ;  /* 0x00000022ff22723e */ /* 0x000fe200000010ff */
[----:B------:R-:W-:Y:S01]  /*7fd0*/  @P5 STG.E.U16 desc[UR36][R4.64+0x22], R33 ;  /* 0x0000222104005986 */ /* 0x000fe2000c101524 */
[----:B------:R-:W-:Y:S01]  /*7fe0*/  ISETP.GT.AND P5, PT, R0, RZ, P0 ;  /* 0x000000ff0000720c */ /* 0x000fe200007a4270 */
[----:B------:R-:W-:Y:S01]  /*7ff0*/  FMUL R48, R48, R155 ;  /* 0x0000009b30307220 */ /* 0x000fe20000400000 */
[----:B------:R-:W-:Y:S01]  /*8000*/  F2FP.BF16.F32.PACK_AB R35, RZ, R35 ;  /* 0x00000023ff23723e */ /* 0x000fe200000010ff */
[----:B------:R-:W-:Y:S01]  /*8010*/  @P2 STG.E.U16 desc[UR36][R6.64+0x20], R34 ;  /* 0x0000202206002986 */ /* 0x000fe2000c101524 */
[----:B------:R-:W-:Y:S01]  /*8020*/  F2FP.BF16.F32.PACK_AB R36, RZ, R36 ;  /* 0x00000024ff24723e */ /* 0x000fe200000010ff */
[-C--:B------:R-:W-:Y:S01]  /*8030*/  FMUL R49, R49, R155.reuse ;  /* 0x0000009b31317220 */ /* 0x080fe20000400000 */
[----:B------:R-:W-:Y:S01]  /*8040*/  ISETP.GT.AND P2, PT, R0, 0x8, P1 ;  /* 0x000000080000780c */ /* 0x000fe20000f44270 */
[----:B------:R-:W-:Y:S01]  /*8050*/  @P3 STG.E.U16 desc[UR36][R6.64+0x22], R35 ;  /* 0x0000222306003986 */ /* 0x000fe2000c101524 */
[----:B------:R-:W-:Y:S01]  /*8060*/  ISETP.GT.AND P1, PT, R3, 0x20, PT ;  /* 0x000000200300780c */ /* 0x000fe20003f24270 */
[----:B------:R-:W-:Y:S01]  /*8070*/  FMUL R50, R50, R155 ;  /* 0x0000009b32327220 */ /* 0x000fe20000400000 */
[----:B------:R-:W-:Y:S01]  /*8080*/  F2FP.BF16.F32.PACK_AB R37, RZ, R37 ;  /* 0x00000025ff25723e */ /* 0x000fe200000010ff */
[----:B------:R-:W-:Y:S01]  /*8090*/  @P4 STG.E.U16 desc[UR36][R4.64+0x30], R36 ;  /* 0x0000302404004986 */ /* 0x000fe2000c101524 */
[C---:B------:R-:W-:Y:S01]  /*80a0*/  ISETP.GT.AND P3, PT, R0.reuse, 0x8, P0 ;  /* 0x000000080000780c */ /* 0x040fe20000764270 */
[-C--:B------:R-:W-:Y:S01]  /*80b0*/  FMUL R51, R51, R155.reuse ;  /* 0x0000009b33337220 */ /* 0x080fe20000400000 */
[----:B------:R-:W-:Y:S01]  /*80c0*/  ISETP.GT.AND P0, PT, R3, 0x21, PT ;  /* 0x000000210300780c */ /* 0x000fe20003f04270 */
[----:B------:R-:W-:Y:S01]  /*80d0*/  @P5 STG.E.U16 desc[UR36][R4.64+0x32], R37 ;  /* 0x0000322504005986 */ /* 0x000fe2000c101524 */
[----:B------:R-:W-:Y:S01]  /*80e0*/  ISETP.GT.AND P4, PT, R0, RZ, P1 ;  /* 0x000000ff0000720c */ /* 0x000fe20000f84270 */
[-C--:B------:R-:W-:Y:S01]  /*80f0*/  FMUL R52, R52, R155.reuse ;  /* 0x0000009b34347220 */ /* 0x080fe20000400000 */
[----:B------:R-:W-:Y:S01]  /*8100*/  F2FP.BF16.F32.PACK_AB R38, RZ, R38 ;  /* 0x00000026ff26723e */ /* 0x000fe200000010ff */
[-C--:B------:R-:W-:Y:S01]  /*8110*/  FMUL R53, R53, R155.reuse ;  /* 0x0000009b35357220 */ /* 0x080fe20000400000 */
        /* <DEDUP_REMOVED lines=325> */
[----:B------:R-:W-:Y:S01]  /*9570*/  FMUL R151, R151, R155 ;  /* 0x0000009b97977220 */ /* 0x000fe20000400000 */
[----:B------:R-:W-:Y:S01]  /*9580*/  ISETP.GT.AND P2, PT, R0, 0x8, P1 ;  /* 0x000000080000780c */ /* 0x000fe20000f44270 */
[----:B------:R-:W-:Y:S01]  /*9590*/  @P3 STG.E.U16 desc[UR36][R6.64+0x132], R103 ;  /* 0x0001326706003986 */ /* 0x000fe2000c101524 */
[----:B------:R-:W-:-:S02]  /*95a0*/  ISETP.GT.AND P1, PT, R3, 0xa8, PT ;  /* 0x000000a80300780c */ /* 0x000fc40003f24270 */
[----:B------:R-:W-:Y:S01]  /*95b0*/  F2FP.BF16.F32.PACK_AB R105, RZ, R105 ;  /* 0x00000069ff69723e */ /* 0x000fe200000010ff */
[----:B------:R-:W-:Y:S01]  /*95c0*/  @P4 STG.E.U16 desc[UR36][R4.64+0x140], R104 ;  /* 0x0001406804004986 */ /* 0x000fe2000c101524 */
[C---:B------:R-:W-:Y:S02]  /*95d0*/  ISETP.GT.AND P3, PT, R0.reuse, 0x8, P0 ;  /* 0x000000080000780c */ /* 0x040fe40000764270 */
[----:B------:R-:W-:Y:S01]  /*95e0*/  ISETP.GT.AND P0, PT, R3, 0xa9, PT ;  /* 0x000000a90300780c */ /* 0x000fe20003f04270 */
[----:B------:R-:W-:Y:S01]  /*95f0*/  @P5 STG.E.U16 desc[UR36][R4.64+0x142], R105 ;  /* 0x0001426904005986 */ /* 0x000fe2000c101524 */
[C---:B------:R-:W-:Y:S02]  /*9600*/  ISETP.GT.AND P4, PT, R0.reuse, RZ, P1 ;  /* 0x000000ff0000720c */ /* 0x040fe40000f84270 */
[----:B------:R-:W-:Y:S02]  /*9610*/  F2FP.BF16.F32.PACK_AB R106, RZ, R106 ;  /* 0x0000006aff6a723e */ /* 0x000fe400000010ff */
[----:B------:R-:W-:-:S02]  /*9620*/  ISETP.GT.AND P5, PT, R0, RZ, P0 ;  /* 0x000000ff0000720c */ /* 0x000fc400007a4270 */
[----:B------:R-:W-:Y:S01]  /*9630*/  F2FP.BF16.F32.PACK_AB R107, RZ, R107 ;  /* 0x0000006bff6b723e */ /* 0x000fe200000010ff */
[----:B------:R-:W-:Y:S01]  /*9640*/  @P2 STG.E.U16 desc[UR36][R6.64+0x140], R106 ;  /* 0x0001406a06002986 */ /* 0x000fe2000c101524 */
[----:B------:R-:W-:Y:S02]  /*9650*/  F2FP.BF16.F32.PACK_AB R108, RZ, R108 ;  /* 0x0000006cff6c723e */ /* 0x000fe400000010ff */
[C---:B------:R-:W-:Y:S01]  /*9660*/  ISETP.GT.AND P2, PT, R0.reuse, 0x8, P1 ;  /* 0x000000080000780c */ /* 0x040fe20000f44270 */
[----:B------:R-:W-:Y:S01]  /*9670*/  @P3 STG.E.U16 desc[UR36][R6.64+0x142], R107 ;  /* 0x0001426b06003986 */ /* 0x000fe2000c101524 */
[----:B------:R-:W-:Y:S02]  /*9680*/  ISETP.GT.AND P1, PT, R3, 0xb0, PT ;  /* 0x000000b00300780c */ /* 0x000fe40003f24270 */
[----:B------:R-:W-:Y:S01]  /*9690*/  F2FP.BF16.F32.PACK_AB R109, RZ, R109 ;  /* 0x0000006dff6d723e */ /* 0x000fe200000010ff */
[----:B------:R-:W-:Y:S01]  /*96a0*/  @P4 STG.E.U16 desc[UR36][R4.64+0x150], R108 ;  /* 0x0001506c04004986 */ /* 0x000fe2000c101524 */
[----:B------:R-:W-:-:S02]  /*96b0*/  ISETP.GT.AND P3, PT, R0, 0x8, P0 ;  /* 0x000000080000780c */ /* 0x000fc40000764270 */
[----:B------:R-:W-:Y:S01]  /*96c0*/  ISETP.GT.AND P0, PT, R3, 0xb1, PT ;  /* 0x000000b10300780c */ /* 0x000fe20003f04270 */
[----:B------:R-:W-:Y:S01]  /*96d0*/  @P5 STG.E.U16 desc[UR36][R4.64+0x152], R109 ;  /* 0x0001526d04005986 */ /* 0x000fe2000c101524 */
[C---:B------:R-:W-:Y:S02]  /*96e0*/  ISETP.GT.AND P4, PT, R0.reuse, RZ, P1 ;  /* 0x000000ff0000720c */ /* 0x040fe40000f84270 */
[----:B------:R-:W-:Y:S02]  /*96f0*/  F2FP.BF16.F32.PACK_AB R110, RZ, R110 ;  /* 0x0000006eff6e723e */ /* 0x000fe400000010ff */
[----:B------:R-:W-:Y:S02]  /*9700*/  ISETP.GT.AND P5, PT, R0, RZ, P0 ;  /* 0x000000ff0000720c */ /* 0x000fe400007a4270 */
[----:B------:R-:W-:Y:S01]  /*9710*/  F2FP.BF16.F32.PACK_AB R111, RZ, R111 ;  /* 0x0000006fff6f723e */ /* 0x000fe200000010ff */
[----:B------:R-:W-:Y:S01]  /*9720*/  @P2 STG.E.U16 desc[UR36][R6.64+0x150], R110 ;  /* 0x0001506e06002986 */ /* 0x000fe2000c101524 */
[----:B------:R-:W-:-:S02]  /*9730*/  F2FP.BF16.F32.PACK_AB R112, RZ, R112 ;  /* 0x00000070ff70723e */ /* 0x000fc400000010ff */
[C---:B------:R-:W-:Y:S01]  /*9740*/  ISETP.GT.AND P2, PT, R0.reuse, 0x8, P1 ;  /* 0x000000080000780c */ /* 0x040fe20000f44270 */
[----:B------:R-:W-:Y:S01]  /*9750*/  @P3 STG.E.U16 desc[UR36][R6.64+0x152], R111 ;  /* 0x0001526f06003986 */ /* 0x000fe2000c101524 */
[C---:B------:R-:W-:Y:S02]  /*9760*/  ISETP.GT.AND P1, PT, R3.reuse, 0xb8, PT ;  /* 0x000000b80300780c */ /* 0x040fe40003f24270 */
[----:B------:R-:W-:Y:S01]  /*9770*/  F2FP.BF16.F32.PACK_AB R113, RZ, R113 ;  /* 0x00000071ff71723e */ /* 0x000fe200000010ff */
[----:B------:R-:W-:Y:S01]  /*9780*/  @P4 STG.E.U16 desc[UR36][R4.64+0x160], R112 ;  /* 0x0001607004004986 */ /* 0x000fe2000c101524 */
[C---:B------:R-:W-:Y:S02]  /*9790*/  ISETP.GT.AND P3, PT, R0.reuse, 0x8, P0 ;  /* 0x000000080000780c */ /* 0x040fe40000764270 */
[----:B------:R-:W-:Y:S01]  /*97a0*/  ISETP.GT.AND P0, PT, R3, 0xb9, PT ;  /* 0x000000b90300780c */ /* 0x000fe20003f04270 */
[----:B------:R-:W-:Y:S01]  /*97b0*/  @P5 STG.E.U16 desc[UR36][R4.64+0x162], R113 ;  /* 0x0001627104005986 */ /* 0x000fe2000c101524 */
[----:B------:R-:W-:-:S02]  /*97c0*/  ISETP.GT.AND P4, PT, R0, RZ, P1 ;  /* 0x000000ff0000720c */ /* 0x000fc40000f84270 */
[----:B------:R-:W-:Y:S02]  /*97d0*/  F2FP.BF16.F32.PACK_AB R114, RZ, R114 ;  /* 0x00000072ff72723e */ /* 0x000fe400000010ff */
[C---:B------:R-:W-:Y:S02]  /*97e0*/  ISETP.GT.AND P5, PT, R0.reuse, RZ, P0 ;  /* 0x000000ff0000720c */ /* 0x040fe400007a4270 */
[----:B------:R-:W-:Y:S01]  /*97f0*/  F2FP.BF16.F32.PACK_AB R115, RZ, R115 ;  /* 0x00000073ff73723e */ /* 0x000fe200000010ff */
[----:B------:R-:W-:Y:S01]  /*9800*/  @P2 STG.E.U16 desc[UR36][R6.64+0x160], R114 ;  /* 0x0001607206002986 */ /* 0x000fe2000c101524 */
[----:B------:R-:W-:Y:S02]  /*9810*/  F2FP.BF16.F32.PACK_AB R116, RZ, R116 ;  /* 0x00000074ff74723e */ /* 0x000fe400000010ff */
        /* <DEDUP_REMOVED lines=65> */
[----:B------:R-:W-:Y:S02]  /*9c30*/  ISETP.GT.AND P5, PT, R0, RZ, P0 ;  /* 0x000000ff0000720c */ /* 0x000fe400007a4270 */
[----:B------:R-:W-:Y:S02]  /*9c40*/  F2FP.BF16.F32.PACK_AB R134, RZ, R134 ;  /* 0x00000086ff86723e */ /* 0x000fe400000010ff */
[----:B------:R-:W-:Y:S02]  /*9c50*/  F2FP.BF16.F32.PACK_AB R135, RZ, R135 ;  /* 0x00000087ff87723e */ /* 0x000fe400000010ff */
[----:B------:R-:W-:Y:S01]  /*9c60*/  F2FP.BF16.F32.PACK_AB R136, RZ, R136 ;  /* 0x00000088ff88723e */ /* 0x000fe200000010ff */
[----:B------:R-:W-:Y:S01]  /*9c70*/  @P2 STG.E.U16 desc[UR36][R6.64+0x1b0], R134 ;  /* 0x0001b08606002986 */ /* 0x000fe2000c101524 */
[----:B------:R-:W-:-:S02]  /*9c80*/  F2FP.BF16.F32.PACK_AB R137, RZ, R137 ;  /* 0x00000089ff89723e */ /* 0x000fc400000010ff */
[C---:B------:R-:W-:Y:S01]  /*9c90*/  ISETP.GT.AND P1, PT, R0.reuse, 0x8, P1 ;  /* 0x000000080000780c */ /* 0x040fe20000f24270 */
[----:B------:R-:W-:Y:S01]  /*9ca0*/  @P3 STG.E.U16 desc[UR36][R6.64+0x1b2], R135 ;  /* 0x0001b28706003986 */ /* 0x000fe2000c101524 */
[C---:B------:R-:W-:Y:S02]  /*9cb0*/  ISETP.GT.AND P2, PT, R0.reuse, 0x8, P0 ;  /* 0x000000080000780c */ /* 0x040fe40000744270 */
[C---:B------:R-:W-:Y:S01]  /*9cc0*/  ISETP.GT.AND P0, PT, R3.reuse, 0xe9, PT ;  /* 0x000000e90300780c */ /* 0x040fe20003f04270 */
[----:B------:R-:W-:Y:S01]  /*9cd0*/  @P4 STG.E.U16 desc[UR36][R4.64+0x1c0], R136 ;  /* 0x0001c08804004986 */ /* 0x000fe2000c101524 */
[----:B------:R-:W-:Y:S02]  /*9ce0*/  ISETP.GT.AND P4, PT, R3, 0xe8, PT ;  /* 0x000000e80300780c */ /* 0x000fe40003f84270 */
[----:B------:R-:W-:Y:S01]  /*9cf0*/  F2FP.BF16.F32.PACK_AB R138, RZ, R138 ;  /* 0x0000008aff8a723e */ /* 0x000fe200000010ff */
[----:B------:R-:W-:Y:S01]  /*9d00*/  @P5 STG.E.U16 desc[UR36][R4.64+0x1c2], R137 ;  /* 0x0001c28904005986 */ /* 0x000fe2000c101524 */
[----:B------:R-:W-:-:S02]  /*9d10*/  ISETP.GT.AND P5, PT, R0, RZ, P4 ;  /* 0x000000ff0000720c */ /* 0x000fc400027a4270 */
[----:B------:R-:W-:Y:S01]  /*9d20*/  F2FP.BF16.F32.PACK_AB R139, RZ, R139 ;  /* 0x0000008bff8b723e */ /* 0x000fe200000010ff */
[----:B------:R-:W-:Y:S01]  /*9d30*/  @P1 STG.E.U16 desc[UR36][R6.64+0x1c0], R138 ;  /* 0x0001c08a06001986 */ /* 0x000fe2000c101524 */
[----:B------:R-:W-:Y:S02]  /*9d40*/  F2FP.BF16.F32.PACK_AB R140, RZ, R140 ;  /* 0x0000008cff8c723e */ /* 0x000fe400000010ff */
[C---:B------:R-:W-:Y:S01]  /*9d50*/  ISETP.GT.AND P3, PT, R0.reuse, RZ, P0 ;  /* 0x000000ff0000720c */ /* 0x040fe20000764270 */
[----:B------:R-:W-:Y:S01]  /*9d60*/  @P2 STG.E.U16 desc[UR36][R6.64+0x1c2], R139 ;  /* 0x0001c28b06002986 */ /* 0x000fe2000c101524 */
[C---:B------:R-:W-:Y:S02]  /*9d70*/  ISETP.GT.AND P4, PT, R0.reuse, 0x8, P4 ;  /* 0x000000080000780c */ /* 0x040fe40002784270 */
[----:B------:R-:W-:Y:S02]  /*9d80*/  F2FP.BF16.F32.PACK_AB R141, RZ, R141 ;  /* 0x0000008dff8d723e */ /* 0x000fe400000010ff */
[----:B------:R-:W-:Y:S01]  /*9d90*/  F2FP.BF16.F32.PACK_AB R142, RZ, R142 ;  /* 0x0000008eff8e723e */ /* 0x000fe200000010ff */
[----:B------:R-:W-:Y:S01]  /*9da0*/  @P5 STG.E.U16 desc[UR36][R4.64+0x1d0], R140 ;  /* 0x0001d08c04005986 */ /* 0x000fe2000c101524 */
[----:B------:R-:W-:-:S02]  /*9db0*/  ISETP.GT.AND P5, PT, R0, 0x8, P0 ;  /* 0x000000080000780c */ /* 0x000fc400007a4270 */
[----:B------:R-:W-:Y:S02]  /*9dc0*/  F2FP.BF16.F32.PACK_AB R143, RZ, R143 ;  /* 0x0000008fff8f723e */ /* 0x000fe400000010ff */
[C---:B------:R-:W-:Y:S01]  /*9dd0*/  ISETP.GT.AND P0, PT, R3.reuse, 0xf1, PT ;  /* 0x000000f10300780c */ /* 0x040fe20003f04270 */
[----:B------:R-:W-:Y:S01]  /*9de0*/  @P3 STG.E.U16 desc[UR36][R4.64+0x1d2], R141 ;  /* 0x0001d28d04003986 */ /* 0x000fe2000c101524 */
[----:B------:R-:W-:Y:S02]  /*9df0*/  ISETP.GT.AND P3, PT, R3, 0xf0, PT ;  /* 0x000000f00300780c */ /* 0x000fe40003f64270 */
[----:B------:R-:W-:Y:S01]  /*9e00*/  F2FP.BF16.F32.PACK_AB R144, RZ, R144 ;  /* 0x00000090ff90723e */ /* 0x000fe200000010ff */
[----:B------:R-:W-:Y:S01]  /*9e10*/  @P4 STG.E.U16 desc[UR36][R6.64+0x1d0], R142 ;  /* 0x0001d08e06004986 */ /* 0x000fe2000c101524 */
[C---:B------:R-:W-:Y:S02]  /*9e20*/  ISETP.GT.AND P4, PT, R0.reuse, RZ, P3 ;  /* 0x000000ff0000720c */ /* 0x040fe40001f84270 */
[----:B------:R-:W-:Y:S01]  /*9e30*/  F2FP.BF16.F32.PACK_AB R145, RZ, R145 ;  /* 0x00000091ff91723e */ /* 0x000fe200000010ff */
[----:B------:R-:W-:Y:S01]  /*9e40*/  @P5 STG.E.U16 desc[UR36][R6.64+0x1d2], R143 ;  /* 0x0001d28f06005986 */ /* 0x000fe2000c101524 */
[----:B------:R-:W-:-:S02]  /*9e50*/  ISETP.GT.AND P5, PT, R0, RZ, P0 ;  /* 0x000000ff0000720c */ /* 0x000fc400007a4270 */
[C---:B------:R-:W-:Y:S02]  /*9e60*/  ISETP.GT.AND P2, PT, R3.reuse, 0xf8, PT ;  /* 0x000000f80300780c */ /* 0x040fe40003f44270 */
[----:B------:R-:W-:Y:S02]  /*9e70*/  ISETP.GT.AND P1, PT, R3, 0xf9, PT ;  /* 0x000000f90300780c */ /* 0x000fe40003f24270 */
[C---:B------:R-:W-:Y:S02]  /*9e80*/  ISETP.GT.AND P3, PT, R0.reuse, 0x8, P3 ;  /* 0x000000080000780c */ /* 0x040fe40001f64270 */
[C---:B------:R-:W-:Y:S01]  /*9e90*/  ISETP.GT.AND P0, PT, R0.reuse, 0x8, P0 ;  /* 0x000000080000780c */ /* 0x040fe20000704270 */
[----:B------:R-:W-:Y:S01]  /*9ea0*/  @P4 STG.E.U16 desc[UR36][R4.64+0x1e0], R144 ;  /* 0x0001e09004004986 */ /* 0x000fe2000c101524 */
[C---:B------:R-:W-:Y:S02]  /*9eb0*/  ISETP.GT.AND P4, PT, R0.reuse, RZ, P1 ;  /* 0x000000ff0000720c */ /* 0x040fe40000f84270 */
[----:B------:R-:W-:Y:S01]  /*9ec0*/  F2FP.BF16.F32.PACK_AB R146, RZ, R146 ;  /* 0x00000092ff92723e */ /* 0x000fe200000010ff */
[----:B------:R-:W-:Y:S01]  /*9ed0*/  @P5 STG.E.U16 desc[UR36][R4.64+0x1e2], R145 ;  /* 0x0001e29104005986 */ /* 0x000fe2000c101524 */
[----:B------:R-:W-:-:S02]  /*9ee0*/  ISETP.GT.AND P5, PT, R0, RZ, P2 ;  /* 0x000000ff0000720c */ /* 0x000fc400017a4270 */
[C---:B------:R-:W-:Y:S02]  /*9ef0*/  ISETP.GT.AND P2, PT, R0.reuse, 0x8, P2 ;  /* 0x000000080000780c */ /* 0x040fe40001744270 */
[----:B------:R-:W-:Y:S01]  /*9f00*/  F2FP.BF16.F32.PACK_AB R147, RZ, R147 ;  /* 0x00000093ff93723e */ /* 0x000fe200000010ff */
[----:B------:R-:W-:Y:S01]  /*9f10*/  @P3 STG.E.U16 desc[UR36][R6.64+0x1e0], R146 ;  /* 0x0001e09206003986 */ /* 0x000fe2000c101524 */
[----:B------:R-:W-:Y:S02]  /*9f20*/  ISETP.GT.AND P1, PT, R0, 0x8, P1 ;  /* 0x000000080000780c */ /* 0x000fe40000f24270 */
[----:B------:R-:W-:Y:S01]  /*9f30*/  F2FP.BF16.F32.PACK_AB R148, RZ, R148 ;  /* 0x00000094ff94723e */ /* 0x000fe200000010ff */
[----:B------:R-:W-:Y:S01]  /*9f40*/  @P0 STG.E.U16 desc[UR36][R6.64+0x1e2], R147 ;  /* 0x0001e29306000986 */ /* 0x000fe2000c101524 */
[----:B------:R-:W-:Y:S02]  /*9f50*/  F2FP.BF16.F32.PACK_AB R149, RZ, R149 ;  /* 0x00000095ff95723e */ /* 0x000fe400000010ff */
[----:B------:R-:W-:Y:S01]  /*9f60*/  F2FP.BF16.F32.PACK_AB R150, RZ, R150 ;  /* 0x00000096ff96723e */ /* 0x000fe200000010ff */
[----:B------:R-:W-:Y:S01]  /*9f70*/  @P5 STG.E.U16 desc[UR36][R4.64+0x1f0], R148 ;  /* 0x0001f09404005986 */ /* 0x000fe2000c101524 */
[----:B------:R-:W-:-:S03]  /*9f80*/  F2FP.BF16.F32.PACK_AB R151, RZ, R151 ;  /* 0x00000097ff97723e */ /* 0x000fc600000010ff */
[----:B------:R0:W-:Y:S02]  /*9f90*/  @P4 STG.E.U16 desc[UR36][R4.64+0x1f2], R149 ;  /* 0x0001f29504004986 */ /* 0x0001e4000c101524 */
[----:B0-----:R-:W-:Y:S02]  /*9fa0*/  @P2 IMAD.MOV.U32 R4, RZ, RZ, R6 ;  /* 0x000000ffff042224 */ /* 0x001fe400078e0006 */
[----:B------:R-:W-:-:S05]  /*9fb0*/  @P2 IMAD.MOV.U32 R5, RZ, RZ, R7 ;  /* 0x000000ffff052224 */ /* 0x000fca00078e0007 */
[----:B------:R0:W-:Y:S04]  /*9fc0*/  @P2 STG.E.U16 desc[UR36][R4.64+0x1f0], R150 ;  /* 0x0001f09604002986 */ /* 0x0001e8000c101524 */
[----:B------:R0:W-:Y:S02]  /*9fd0*/  @P1 STG.E.U16 desc[UR36][R6.64+0x1f2], R151 ;  /* 0x0001f29706001986 */ /* 0x0001e4000c101524 */
.L_x_286:
[----:B------:R-:W-:Y:S05]  /*9fe0*/  BSYNC B0 ;  /* 0x0000000000007941 */ /* 0x000fea0003800000 */
.L_x_32:
[----:B------:R-:W-:Y:S01]  /*9ff0*/  ULDC UR4, c[0x0][0xc] ;  /* 0x0000030000047ab9 */ /* 0x000fe20000000800 */
[----:B------:R-:W-:Y:S01]  /*a000*/  ULDC UR5, c[0x0][0x10] ;  /* 0x0000040000057ab9 */ /* 0x000fe20000000800 */
[----:B0-----:R-:W0:Y:S01]  /*a010*/  LDC R3, c[0x0][0x14] ;  /* 0x00000500ff037b82 */ /* 0x001e220000000800 */
[----:B------:R-:W-:Y:S01]  /*a020*/  UIMAD.WIDE.U32 UR4, UR4, UR5, URZ ;  /* 0x00000005040472a5 */ /* 0x000fe2000f8e003f */
[----:B------:R-:W-:Y:S01]  /*a030*/  PRMT R0, RZ, 0x7610, R0 ;  /* 0x00007610ff007816 */ /* 0x000fe20000000000 */
[----:B------:R-:W-:Y:S02]  /*a040*/  IMAD.MOV.U32 R153, RZ, RZ, -0x1 ;  /* 0xffffffffff997424 */ /* 0x000fe400078e00ff */
[----:B------:R-:W-:Y:S02]  /*a050*/  IMAD.MOV.U32 R23, RZ, RZ, -0x1 ;  /* 0xffffffffff177424 */ /* 0x000fe400078e00ff */
[----:B0-----:R-:W-:-:S04]  /*a060*/  IMAD.WIDE.U32 R16, R3, UR4, R16 ;  /* 0x0000000403107c25 */ /* 0x001fc8000f8e0010 */
[----:B------:R-:W-:Y:S01]  /*a070*/  IMAD R3, R3, UR5, RZ ;  /* 0x0000000503037c24 */ /* 0x000fe2000f8e02ff */
[----:B------:R-:W-:Y:S02]  /*a080*/  ULDC.64 UR4, c[0x0][0x650] ;  /* 0x0001940000047ab9 */ /* 0x000fe40000000a00 */
[----:B------:R-:W-:Y:S01]  /*a090*/  ISETP.GE.U32.AND P0, PT, R16, UR4, PT ;  /* 0x0000000410007c0c */ /* 0x000fe2000bf06070 */
[----:B------:R-:W-:-:S05]  /*a0a0*/  IMAD.IADD R17, R17, 0x1, R3 ;  /* 0x0000000111117824 */ /* 0x000fca00078e0203 */
[----:B------:R-:W-:-:S13]  /*a0b0*/  ISETP.GE.U32.AND.EX P0, PT, R17, UR5, PT, P0 ;  /* 0x0000000511007c0c */ /* 0x000fda000bf06100 */
[----:B------:R-:W-:Y:S05]  /*a0c0*/  @P0 BRA `(.L_x_287) ;  /* 0x0000000400640947 */ /* 0x000fea0003800000 */
[----:B------:R-:W0:Y:S01]  /*a0d0*/  S2R R12, SR_CTAID.X ;  /* 0x00000000000c7919 */ /* 0x000e220000002500 */
[----:B------:R-:W0:Y:S01]  /*a0e0*/  LDC.64 R10, c[0x0][0x628] ;  /* 0x00018a00ff0a7b82 */ /* 0x000e220000000a00 */
[----:B------:R-:W-:Y:S01]  /*a0f0*/  ULDC UR4, c[0x0][0x150] ;  /* 0x0000540000047ab9 */ /* 0x000fe20000000800 */
[----:B-1234-:R-:W-:Y:S01]  /*a100*/  IMAD.MOV.U32 R8, RZ, RZ, R16 ;  /* 0x000000ffff087224 */ /* 0x01efe200078e0010 */
[----:B-----5:R-:W1:Y:S01]  /*a110*/  S2R R24, SR_CTAID.Y ;  /* 0x0000000000187919 */ /* 0x020e620000002600 */
[----:B------:R-:W-:-:S04]  /*a120*/  IMAD.MOV.U32 R9, RZ, RZ, R17 ;  /* 0x000000ffff097224 */ /* 0x000fc800078e0011 */
[----:B------:R-:W2:Y:S08]  /*a130*/  LDC R21, c[0x0][0x144] ;  /* 0x00005100ff157b82 */ /* 0x000eb00000000800 */
[----:B------:R-:W3:Y:S08]  /*a140*/  LDC R0, c[0x0][0x630] ;  /* 0x00018c00ff007b82 */ /* 0x000ef00000000800 */
[----:B------:R-:W4:Y:S01]  /*a150*/  LDC.64 R14, c[0x0][0x620] ;  /* 0x00018800ff0e7b82 */ /* 0x000f220000000a00 */
[----:B0-----:R-:W-:-:S04]  /*a160*/  ISETP.NE.U32.AND P0, PT, R10, RZ, PT ;  /* 0x000000ff0a00720c */ /* 0x001fc80003f05070 */
[----:B------:R-:W-:Y:S02]  /*a170*/  ISETP.NE.AND.EX P0, PT, R11, RZ, PT, P0 ;  /* 0x000000ff0b00720c */ /* 0x000fe40003f05300 */
[----:B------:R-:W-:-:S05]  /*a180*/  I2FP.F32.U32 R3, R12 ;  /* 0x0000000c00037245 */ /* 0x000fca0000201000 */
[----:B------:R-:W-:-:S04]  /*a190*/  FMUL R3, R3, UR4 ;  /* 0x0000000403037c20 */ /* 0x000fc80008400000 */
[----:B------:R0:W0:Y:S02]  /*a1a0*/  F2I.U32.TRUNC.NTZ R20, R3 ;  /* 0x0000000300147305 */ /* 0x000024000020f000 */
[----:B-123--:R-:W-:Y:S05]  /*a1b0*/  @!P0 BRA `(.L_x_288) ;  /* 0x0000000000288947 */ /* 0x00efea0003800000 */
[----:B0-----:R-:W0:Y:S02]  /*a1c0*/  LDC R3, c[0x0][0x634] ;  /* 0x00018d00ff037b82 */ /* 0x001e240000000800 */
        /* <DEDUP_REMOVED lines=9> */
.L_x_288:
[----:B------:R-:W1:Y:S01]  /*a260*/  LDC.64 R28, c[0x0][0x640] ;  /* 0x00019000ff1c7b82 */ /* 0x000e620000000a00 */
[-CC-:B------:R-:W-:Y:S01]  /*a270*/  SHF.R.U64 R23, R8, R0.reuse, R9.reuse ;  /* 0x0000000008177219 */ /* 0x180fe20000001209 */
[----:B0-----:R-:W-:Y:S01]  /*a280*/  IMAD.MOV R20, RZ, RZ, -R20 ;  /* 0x000000ffff147224 */ /* 0x001fe200078e0a14 */
[----:B------:R-:W-:Y:S01]  /*a290*/  SHF.R.U32.HI R0, RZ, R0, R9 ;  /* 0x00000000ff007219 */ /* 0x000fe20000011609 */
[----:B------:R-:W-:Y:S01]  /*a2a0*/  ULDC UR4, c[0x0][0x154] ;  /* 0x0000550000047ab9 */ /* 0x000fe20000000800 */
[----:B------:R-:W-:Y:S01]  /*a2b0*/  IADD3 R3, P0, RZ, -R23, RZ ;  /* 0x80000017ff037210 */ /* 0x000fe20007f1e0ff */
[----:B------:R-:W-:Y:S02]  /*a2c0*/  IMAD R21, R21, R20, R12 ;  /* 0x0000001415157224 */ /* 0x000fe400078e020c */
[----:B------:R-:W0:Y:S01]  /*a2d0*/  LDC R6, c[0x0][0x618] ;  /* 0x00018600ff067b82 */ /* 0x000e220000000800 */
[----:B------:R-:W-:Y:S02]  /*a2e0*/  IMAD.MOV.U32 R7, RZ, RZ, 0x1 ;  /* 0x00000001ff077424 */ /* 0x000fe400078e00ff */
[----:B------:R-:W-:-:S04]  /*a2f0*/  IMAD.X R5, RZ, RZ, ~R0, P0 ;  /* 0x000000ffff057224 */ /* 0x000fc800000e0e00 */
[-C--:B----4-:R-:W-:Y:S01]  /*a300*/  IMAD R0, R5, R14.reuse, RZ ;  /* 0x0000000e05007224 */ /* 0x090fe200078e02ff */
[----:B------:R-:W2:Y:S01]  /*a310*/  LDC R8, c[0x0][0x608] ;  /* 0x00018200ff087b82 */ /* 0x000ea20000000800 */
[----:B------:R-:W-:-:S04]  /*a320*/  IMAD.WIDE.U32 R4, R3, R14, R16 ;  /* 0x0000000e03047225 */ /* 0x000fc800078e0010 */
[----:B------:R-:W-:Y:S01]  /*a330*/  IMAD R3, R3, R15, R0 ;  /* 0x0000000f03037224 */ /* 0x000fe200078e0200 */
[----:B------:R-:W-:Y:S02]  /*a340*/  I2FP.F32.U32 R0, R24 ;  /* 0x0000001800007245 */ /* 0x000fe40000201000 */
[----:B------:R-:W3:Y:S01]  /*a350*/  LDC R26, c[0x0][0x658] ;  /* 0x00019600ff1a7b82 */ /* 0x000ee20000000800 */
[----:B------:R-:W-:Y:S01]  /*a360*/  IMAD.IADD R3, R5, 0x1, R3 ;  /* 0x0000000105037824 */ /* 0x000fe200078e0203 */
[----:B-1----:R-:W-:Y:S01]  /*a370*/  ISETP.NE.U32.AND P0, PT, R28, RZ, PT ;  /* 0x000000ff1c00720c */ /* 0x002fe20003f05070 */
[----:B------:R-:W-:Y:S01]  /*a380*/  FMUL R0, R0, UR4 ;  /* 0x0000000400007c20 */ /* 0x000fe20008400000 */
[----:B------:R-:W-:Y:S02]  /*a390*/  IMAD.MOV.U32 R5, RZ, RZ, -0x1 ;  /* 0xffffffffff057424 */ /* 0x000fe400078e00ff */
[----:B------:R-:W-:Y:S01]  /*a3a0*/  ISETP.NE.AND.EX P0, PT, R29, RZ, PT, P0 ;  /* 0x000000ff1d00720c */ /* 0x000fe20003f05300 */
[----:B------:R1:W4:Y:S01]  /*a3b0*/  F2I.U32.TRUNC.NTZ R13, R0 ;  /* 0x00000000000d7305 */ /* 0x000322000020f000 */
[----:B------:R-:W1:Y:S01]  /*a3c0*/  LDC R15, c[0x0][0x148] ;  /* 0x00005200ff0f7b82 */ /* 0x000e620000000800 */
[----:B0-----:R-:W-:-:S02]  /*a3d0*/  SHF.R.U64 R12, R4, R6, R3 ;  /* 0x00000006040c7219 */ /* 0x001fc40000001203 */
[----:B------:R-:W-:-:S05]  /*a3e0*/  SHF.R.U32.HI R3, RZ, R6, R3 ;  /* 0x00000006ff037219 */ /* 0x000fca0000011603 */
[----:B------:R-:W0:Y:S01]  /*a3f0*/  LDC R20, c[0x0][0x600] ;  /* 0x00018000ff147b82 */ /* 0x000e220000000800 */
[-CC-:B--2---:R-:W-:Y:S02]  /*a400*/  SHF.R.U64 R10, R12, R8.reuse, R3.reuse ;  /* 0x000000080c0a7219 */ /* 0x184fe40000001203 */
[----:B------:R-:W-:-:S05]  /*a410*/  SHF.R.U32.HI R3, RZ, R8, R3 ;  /* 0x00000008ff037219 */ /* 0x000fca0000011603 */
[----:B------:R-:W2:Y:S01]  /*a420*/  LDC R27, c[0x0][0x648] ;  /* 0x00019200ff1b7b82 */ /* 0x000ea20000000800 */
[-C--:B---3--:R-:W-:Y:S02]  /*a430*/  SHF.L.U32 R4, R5, R26.reuse, RZ ;  /* 0x0000001a05047219 */ /* 0x088fe400000006ff */
[--C-:B------:R-:W-:Y:S02]  /*a440*/  SHF.R.U64 R14, R10, R26, R3.reuse ;  /* 0x0000001a0a0e7219 */ /* 0x100fe40000001203 */
[----:B------:R-:W-:Y:S02]  /*a450*/  LOP3.LUT R25, RZ, R4, RZ, 0x33, !PT ;  /* 0x00000004ff197212 */ /* 0x000fe400078e33ff */
[-C--:B------:R-:W-:Y:S01]  /*a460*/  SHF.R.U32.HI R5, RZ, R26.reuse, R3 ;  /* 0x0000001aff057219 */ /* 0x080fe20000011603 */
[----:B------:R-:W3:Y:S01]  /*a470*/  LDC R30, c[0x0][0x638] ;  /* 0x00018e00ff1e7b82 */ /* 0x000ee20000000800 */
[----:B------:R-:W-:Y:S01]  /*a480*/  SHF.L.U32 R154, R7, R26, RZ ;  /* 0x0000001a079a7219 */ /* 0x000fe200000006ff */
[----:B------:R-:W-:-:S06]  /*a490*/  IMAD.MOV.U32 R4, RZ, RZ, R14 ;  /* 0x000000ffff047224 */ /* 0x000fcc00078e000e */
[----:B------:R-:W0:Y:S01]  /*a4a0*/  LDC R31, c[0x0][0x610] ;  /* 0x00018400ff1f7b82 */ /* 0x000e220000000800 */
[----:B----4-:R-:W-:Y:S05]  /*a4b0*/  @!P0 BRA `(.L_x_289) ;  /* 0x0000000000288947 */ /* 0x010fea0003800000 */
        /* <DEDUP_REMOVED lines=10> */
.L_x_289:
[----:B------:R-:W-:Y:S01]  /*a560*/  ISETP.NE.AND P0, PT, R2, 0x1, PT ;  /* 0x000000010200780c */ /* 0x000fe20003f05270 */
[----:B0-----:R-:W-:Y:S01]  /*a570*/  VIADD R7, R20, 0xffffffff ;  /* 0xffffffff14077836 */ /* 0x001fe20000000000 */
[----:B-12---:R-:W-:Y:S01]  /*a580*/  SHF.R.U64 R0, R4, R27, R5 ;  /* 0x0000001b04007219 */ /* 0x006fe20000001205 */
[----:B------:R-:W-:Y:S01]  /*a590*/  IMAD.MOV R13, RZ, RZ, -R13 ;  /* 0x000000ffff0d7224 */ /* 0x000fe200078e0a0d */
[----:B------:R-:W-:Y:S01]  /*a5a0*/  LOP3.LUT R5, R10, R25, RZ, 0xc0, !PT ;  /* 0x000000190a057212 */ /* 0x000fe200078ec0ff */
[----:B------:R-:W-:Y:S02]  /*a5b0*/  IMAD.MOV.U32 R4, RZ, RZ, 0x1 ;  /* 0x00000001ff047424 */ /* 0x000fe400078e00ff */
[----:B------:R-:W-:Y:S02]  /*a5c0*/  IMAD.MOV R3, RZ, RZ, -R0 ;  /* 0x000000ffff037224 */ /* 0x000fe400078e0a00 */
[----:B------:R-:W-:Y:S01]  /*a5d0*/  IMAD R154, R154, R0, R5 ;  /* 0x000000009a9a7224 */ /* 0x000fe200078e0205 */
[----:B------:R-:W-:Y:S01]  /*a5e0*/  LOP3.LUT R5, R12, R7, RZ, 0xc0, !PT ;  /* 0x000000070c057212 */ /* 0x000fe200078ec0ff */
[----:B---3--:R-:W-:-:S02]  /*a5f0*/  IMAD R0, R3, R30, R14 ;  /* 0x0000001e03007224 */ /* 0x008fc400078e020e */
[----:B------:R-:W-:Y:S02]  /*a600*/  @P0 IMAD R21, R15, R13, R24 ;  /* 0x0000000d0f150224 */ /* 0x000fe400078e0218 */
[----:B------:R-:W-:Y:S01]  /*a610*/  IMAD R3, R0, R20, R5 ;  /* 0x0000001400037224 */ /* 0x000fe200078e0205 */
[----:B------:R-:W-:Y:S01]  /*a620*/  PRMT R0, R4, 0x7610, R0 ;  /* 0x0000761004007816 */ /* 0x000fe20000000000 */
[----:B------:R-:W-:-:S05]  /*a630*/  IMAD R154, R154, R31, R21 ;  /* 0x0000001f9a9a7224 */ /* 0x000fca00078e0215 */
[----:B------:R-:W-:Y:S02]  /*a640*/  SEL R153, R3, R154, !P0 ;  /* 0x0000009a03997207 */ /* 0x000fe40004000000 */
[----:B------:R-:W-:-:S07]  /*a650*/  SEL R154, R154, R3, !P0 ;  /* 0x000000039a9a7207 */ /* 0x000fce0004000000 */
.L_x_287:
[----:B------:R-:W-:-:S13]  /*a660*/  LOP3.LUT P0, RZ, R0, 0xff, RZ, 0xc0, !PT ;  /* 0x000000ff00ff7812 */ /* 0x000fda000780c0ff */
[----:B------:R-:W-:Y:S05]  /*a670*/  @P0 BRA `(.L_x_290) ;  /* 0xffffff6800d00947 */ /* 0x000fea000383ffff */
[----:B------:R-:W-:Y:S05]  /*a680*/  EXIT ;  /* 0x000000000000794d */ /* 0x000fea0003800000 */
.L_x_7:
[----:B0-----:R-:W-:Y:S01]  /*a690*/  ULDC.64 UR4, c[0x0][0x650] ;  /* 0x0001940000047ab9 */ /* 0x001fe20000000a00 */
        /* <DEDUP_REMOVED lines=25> */
.L_x_292:
[----:B------:R-:W0:Y:S01]  /*a830*/  LDC.64 R28, c[0x0][0x640] ;  /* 0x00019000ff1c7b82 */ /* 0x000e220000000a00 */
[-CC-:B------:R-:W-:Y:S01]  /*a840*/  SHF.R.U64 R22, R12, R6.reuse, R13.reuse ;  /* 0x000000060c167219 */ /* 0x180fe2000000120d */
[----:B------:R-:W-:Y:S01]  /*a850*/  IMAD.MOV.U32 R30, RZ, RZ, 0x1 ;  /* 0x00000001ff1e7424 */ /* 0x000fe200078e00ff */
[----:B------:R-:W-:Y:S02]  /*a860*/  SHF.R.U32.HI R6, RZ, R6, R13 ;  /* 0x00000006ff067219 */ /* 0x000fe4000001160d */
        /* <DEDUP_REMOVED lines=8> */
[----:B------:R-:W-:Y:S01]  /*a8f0*/  IMAD.IADD R9, R9, 0x1, R11 ;  /* 0x0000000109097824 */ /* 0x000fe200078e020b */
[----:B0-----:R-:W-:-:S04]  /*a900*/  ISETP.NE.U32.AND P0, PT, R28, RZ, PT ;  /* 0x000000ff1c00720c */ /* 0x001fc80003f05070 */
[----:B------:R-:W-:Y:S02]  /*a910*/  ISETP.NE.AND.EX P0, PT, R29, RZ, PT, P0 ;  /* 0x000000ff1d00720c */ /* 0x000fe40003f05300 */
[----:B------:R-:W0:Y:S01]  /*a920*/  LDC R20, c[0x0][0x600] ;  /* 0x00018000ff147b82 */ /* 0x000e220000000800 */
[-CC-:B-1----:R-:W-:Y:S01]  /*a930*/  SHF.R.U64 R14, R8, R10.reuse, R9.reuse ;  /* 0x0000000a080e7219 */ /* 0x182fe20000001209 */
[----:B------:R-:W-:Y:S01]  /*a940*/  IMAD.MOV.U32 R8, RZ, RZ, -0x1 ;  /* 0xffffffffff087424 */ /* 0x000fe200078e00ff */
[----:B------:R-:W-:-:S05]  /*a950*/  SHF.R.U32.HI R9, RZ, R10, R9 ;  /* 0x0000000aff097219 */ /* 0x000fca0000011609 */
[----:B------:R-:W1:Y:S01]  /*a960*/  LDC R26, c[0x0][0x648] ;  /* 0x00019200ff1a7b82 */ /* 0x000e620000000800 */
[-CC-:B--2---:R-:W-:Y:S02]  /*a970*/  SHF.R.U64 R21, R14, R12.reuse, R9.reuse ;  /* 0x0000000c0e157219 */ /* 0x184fe40000001209 */
[----:B------:R-:W-:-:S05]  /*a980*/  SHF.R.U32.HI R6, RZ, R12, R9 ;  /* 0x0000000cff067219 */ /* 0x000fca0000011609 */
[----:B------:R-:W2:Y:S01]  /*a990*/  LDC R27, c[0x0][0x638] ;  /* 0x00018e00ff1b7b82 */ /* 0x000ea20000000800 */
[-C--:B---3--:R-:W-:Y:S02]  /*a9a0*/  SHF.L.U32 R8, R8, R25.reuse, RZ ;  /* 0x0000001908087219 */ /* 0x088fe400000006ff */
[-CC-:B------:R-:W-:Y:S02]  /*a9b0*/  SHF.R.U64 R23, R21, R25.reuse, R6.reuse ;  /* 0x0000001915177219 */ /* 0x180fe40000001206 */
[----:B------:R-:W-:Y:S02]  /*a9c0*/  LOP3.LUT R32, RZ, R8, RZ, 0x33, !PT ;  /* 0x00000008ff207212 */ /* 0x000fe400078e33ff */
[----:B------:R-:W-:Y:S01]  /*a9d0*/  SHF.R.U32.HI R9, RZ, R25, R6 ;  /* 0x00000019ff097219 */ /* 0x000fe20000011606 */
[----:B------:R-:W3:Y:S01]  /*a9e0*/  LDC R31, c[0x0][0x610] ;  /* 0x00018400ff1f7b82 */ /* 0x000ee20000000800 */
[----:B------:R-:W-:Y:S01]  /*a9f0*/  IMAD.MOV.U32 R8, RZ, RZ, R23 ;  /* 0x000000ffff087224 */ /* 0x000fe200078e0017 */
[----:B------:R-:W-:Y:S06]  /*aa00*/  @!P0 BRA `(.L_x_293) ;  /* 0x0000000000288947 */ /* 0x000fec0003800000 */
        /* <DEDUP_REMOVED lines=10> */
.L_x_293:
[----:B------:R-:W-:Y:S02]  /*aab0*/  ISETP.NE.AND P0, PT, R2, 0x1, PT ;  /* 0x000000010200780c */ /* 0x000fe40003f05270 */
[----:B-1----:R-:W-:Y:S01]  /*aac0*/  SHF.R.U64 R6, R8, R26, R9 ;  /* 0x0000001a08067219 */ /* 0x002fe20000001209 */
[----:B0-----:R-:W-:Y:S01]  /*aad0*/  VIADD R9, R20, 0xffffffff ;  /* 0xffffffff14097836 */ /* 0x001fe20000000000 */
[----:B------:R-:W-:Y:S02]  /*aae0*/  SHF.L.U32 R30, R30, R25, RZ ;  /* 0x000000191e1e7219 */ /* 0x000fe400000006ff */
[----:B------:R-:W-:Y:S01]  /*aaf0*/  LOP3.LUT R5, R21, R32, RZ, 0xc0, !PT ;  /* 0x0000002015057212 */ /* 0x000fe200078ec0ff */
[----:B------:R-:W-:-:S04]  /*ab00*/  IMAD.MOV R8, RZ, RZ, -R6 ;  /* 0x000000ffff087224 */ /* 0x000fc800078e0a06 */
[----:B------:R-:W-:Y:S01]  /*ab10*/  IMAD R6, R30, R6, R5 ;  /* 0x000000061e067224 */ /* 0x000fe200078e0205 */
[----:B------:R-:W-:Y:S01]  /*ab20*/  LOP3.LUT R5, R14, R9, RZ, 0xc0, !PT ;  /* 0x000000090e057212 */ /* 0x000fe200078ec0ff */
[----:B------:R-:W-:Y:S02]  /*ab30*/  @P0 IMAD R3, R7, R24, R4 ;  /* 0x0000001807030224 */ /* 0x000fe400078e0204 */
[----:B--2---:R-:W-:Y:S02]  /*ab40*/  IMAD R4, R8, R27, R23 ;  /* 0x0000001b08047224 */ /* 0x004fe400078e0217 */
[----:B---3--:R-:W-:Y:S02]  /*ab50*/  IMAD R3, R6, R31, R3 ;  /* 0x0000001f06037224 */ /* 0x008fe400078e0203 */
[----:B------:R-:W-:Y:S02]  /*ab60*/  IMAD R4, R4, R20, R5 ;  /* 0x0000001404047224 */ /* 0x000fe400078e0205 */
[----:B------:R-:W-:-:S02]  /*ab70*/  IMAD.MOV.U32 R8, RZ, RZ, 0x1 ;  /* 0x00000001ff087424 */ /* 0x000fc400078e00ff */
[----:B------:R-:W-:Y:S01]  /*ab80*/  IMAD.MOV.U32 R6, RZ, RZ, R22 ;  /* 0x000000ffff067224 */ /* 0x000fe200078e0016 */
[----:B------:R-:W-:Y:S02]  /*ab90*/  SEL R20, R4, R3, !P0 ;  /* 0x0000000304147207 */ /* 0x000fe40004000000 */
[----:B------:R-:W-:-:S07]  /*aba0*/  SEL R21, R3, R4, !P0 ;  /* 0x0000000403157207 */ /* 0x000fce0004000000 */
.L_x_291:
[----:B------:R-:W-:-:S08]  /*abb0*/  NOP ;  /* 0x0000000000007918 */ /* 0x000fd00000000000 */
[----:B------:R-:W0:-:S00]  /*abc0*/  USETMAXREG.DEALLOC.CTAPOOL 0x28 ;  /* 0x00000028000079c8 */ /* 0x000e0000080e0500 */
[----:B0-----:R-:W-:-:S13]  /*abd0*/  ISETP.NE.AND P0, PT, R0, RZ, PT ;  /* 0x000000ff0000720c */ /* 0x001fda0003f05270 */
[----:B------:R-:W-:Y:S05]  /*abe0*/  @P0 EXIT ;  /* 0x000000000000094d */ /* 0x000fea0003800000 */
[----:B------:R-:W-:Y:S01]  /*abf0*/  LOP3.LUT P0, RZ, R8, 0xff, RZ, 0xc0, !PT ;  /* 0x000000ff08ff7812 */ /* 0x000fe2000780c0ff */
[----:B------:R-:W-:Y:S02]  /*ac00*/  IMAD.MOV.U32 R0, RZ, RZ, 0x1 ;  /* 0x00000001ff007424 */ /* 0x000fe400078e00ff */
[----:B------:R-:W-:-:S10]  /*ac10*/  IMAD.MOV.U32 R3, RZ, RZ, RZ ;  /* 0x000000ffff037224 */ /* 0x000fd400078e00ff */
[----:B------:R-:W-:Y:S05]  /*ac20*/  @!P0 BRA `(.L_x_294) ;  /* 0x0000000c00788947 */ /* 0x000fea0003800000 */
[----:B------:R-:W0:Y:S01]  /*ac30*/  LDC R0, c[0x0][0x28c] ;  /* 0x0000a300ff007b82 */ /* 0x000e220000000800 */
[----:B------:R-:W1:Y:S01]  /*ac40*/  S2R R9, SR_CgaCtaId ;  /* 0x0000000000097919 */ /* 0x000e620000008800 */
[----:B------:R-:W-:Y:S01]  /*ac50*/  ULDC UR5, c[0x0][0x658] ;  /* 0x0001960000057ab9 */ /* 0x000fe20000000800 */
[----:B------:R-:W-:Y:S01]  /*ac60*/  UMOV UR7, 0xffffffff ;  /* 0xffffffff00077882 */ /* 0x000fe20000000000 */
[----:B------:R-:W-:Y:S01]  /*ac70*/  ULDC UR6, c[0x0][0xc] ;  /* 0x0000030000067ab9 */ /* 0x000fe20000000800 */
[----:B------:R-:W-:Y:S01]  /*ac80*/  USHF.L.U32 UR9, UR7, UR5, URZ ;  /* 0x0000000507097299 */ /* 0x000fe2000800063f */
[----:B------:R-:W-:Y:S01]  /*ac90*/  BSSY B0, `(.L_x_294) ;  /* 0x00000d7000007945 */ /* 0x000fe20003800000 */
[----:B------:R-:W-:Y:S01]  /*aca0*/  UMOV UR8, 0x1 ;  /* 0x0000000100087882 */ /* 0x000fe20000000000 */
[----:B------:R-:W-:Y:S01]  /*acb0*/  ULDC UR7, c[0x0][0x10] ;  /* 0x0000040000077ab9 */ /* 0x000fe20000000800 */
[----:B------:R-:W-:Y:S01]  /*acc0*/  USHF.L.U32 UR5, UR8, UR5, URZ ;  /* 0x0000000508057299 */ /* 0x000fe2000800063f */
[----:B------:R-:W-:Y:S01]  /*acd0*/  IMAD.MOV.U32 R10, RZ, RZ, 0x1 ;  /* 0x00000001ff0a7424 */ /* 0x000fe200078e00ff */
[----:B------:R-:W-:Y:S01]  /*ace0*/  UIMAD.WIDE.U32 UR6, UR6, UR7, URZ ;  /* 0x00000007060672a5 */ /* 0x000fe2000f8e003f */
[----:B------:R-:W-:Y:S01]  /*acf0*/  LOP3.LUT R13, R19, 0x2, RZ, 0xfc, !PT ;  /* 0x00000002130d7812 */ /* 0x000fe200078efcff */
[----:B------:R-:W-:Y:S01]  /*ad00*/  ULDC UR8, c[0x0][0x14] ;  /* 0x0000050000087ab9 */ /* 0x000fe20000000800 */
[----:B------:R-:W-:Y:S01]  /*ad10*/  ULDC UR4, c[0x0][0x600] ;  /* 0x0001800000047ab9 */ /* 0x000fe20000000800 */
[----:B------:R-:W-:-:S02]  /*ad20*/  UIMAD.WIDE.U32 UR30, UR6, UR8, URZ ;  /* 0x00000008061e72a5 */ /* 0x000fc4000f8e003f */
[----:B------:R-:W-:Y:S02]  /*ad30*/  UIMAD UR7, UR7, UR8, URZ ;  /* 0x00000008070772a4 */ /* 0x000fe4000f8e023f */
[----:B------:R-:W-:Y:S02]  /*ad40*/  UIADD3 UR4, UR4, -0x1, URZ ;  /* 0xffffffff04047890 */ /* 0x000fe4000fffe03f */
[----:B------:R-:W-:Y:S02]  /*ad50*/  ULOP3.LUT UR6, URZ, UR9, URZ, 0x33, !UPT ;  /* 0x000000093f067292 */ /* 0x000fe4000f8e333f */
[----:B------:R-:W-:Y:S01]  /*ad60*/  UIADD3 UR7, UR31, UR7, URZ ;  /* 0x000000071f077290 */ /* 0x000fe2000fffe03f */
[----:B0-----:R-:W-:Y:S01]  /*ad70*/  VIADD R0, R0, 0x7f ;  /* 0x0000007f00007836 */ /* 0x001fe20000000000 */
[----:B------:R-:W-:-:S04]  /*ad80*/  ULDC.64 UR38, c[0x0][0x198] ;  /* 0x0000660000267ab9 */ /* 0x000fc80000000a00 */
[----:B------:R-:W-:-:S04]  /*ad90*/  SHF.R.S32.HI R3, RZ, 0x1f, R0 ;  /* 0x0000001fff037819 */ /* 0x000fc80000011400 */
[----:B------:R-:W-:Y:S01]  /*ada0*/  LEA.HI R8, R3, R0, RZ, 0x7 ;  /* 0x0000000003087211 */ /* 0x000fe200078f38ff */
[----:B-1----:R-:W-:Y:S02]  /*adb0*/  IMAD.SHL.U32 R11, R9, 0x80, RZ ;  /* 0x00000080090b7824 */ /* 0x002fe400078e00ff */
[----:B------:R-:W-:Y:S01]  /*adc0*/  IMAD.MOV.U32 R0, RZ, RZ, 0x1 ;  /* 0x00000001ff007424 */ /* 0x000fe200078e00ff */
[----:B------:R-:W-:Y:S01]  /*add0*/  SHF.R.S32.HI R8, RZ, 0x7, R8 ;  /* 0x00000007ff087819 */ /* 0x000fe20000011408 */
[----:B------:R-:W-:Y:S01]  /*ade0*/  IMAD.MOV.U32 R3, RZ, RZ, RZ ;  /* 0x000000ffff037224 */ /* 0x000fe200078e00ff */
[----:B------:R-:W-:Y:S01]  /*adf0*/  LOP3.LUT R11, R11, 0x80, RZ, 0xc0, !PT ;  /* 0x000000800b0b7812 */ /* 0x000fe200078ec0ff */
[----:B------:R-:W-:Y:S02]  /*ae00*/  IMAD.SHL.U32 R9, R9, 0x2000, RZ ;  /* 0x0000200009097824 */ /* 0x000fe400078e00ff */
[----:B------:R-:W-:-:S07]  /*ae10*/  VIADD R12, R8, 0x1 ;  /* 0x00000001080c7836 */ /* 0x000fce0000000000 */
.L_x_305:
[----:B------:R-:W-:-:S03]  /*ae20*/  UMOV UR8, 0xffffffff ;  /* 0xffffffff00087882 */ /* 0x000fc60000000000 */
[----:B------:R-:W-:Y:S05]  /*ae30*/  BRA.DIV UR8, `(.L_x_295) ;  /* 0x0000000e08947947 */ /* 0x000fea000b800000 */
[----:B------:R-:W-:-:S13]  /*ae40*/  ELECT P6, URZ, PT ;  /* 0x00000000003f782f */ /* 0x000fda00038c0000 */
.L_x_314:
[----:B------:R-:W0:Y:S01]  /*ae50*/  LDC R4, c[0x0][0x28c] ;  /* 0x0000a300ff047b82 */ /* 0x000e220000000800 */
[----:B------:R-:W-:Y:S01]  /*ae60*/  BSSY B1, `(.L_x_296) ;  /* 0x0000045000017945 */ /* 0x000fe20003800000 */
[----:B0-----:R-:W-:-:S13]  /*ae70*/  ISETP.LT.OR P6, PT, R4, 0x1, !P6 ;  /* 0x000000010400780c */ /* 0x001fda00077c1670 */
[----:B------:R-:W-:Y:S05]  /*ae80*/  @P6 BRA `(.L_x_297) ;  /* 0x0000000400086947 */ /* 0x000fea0003800000 */
[----:B------:R-:W-:Y:S02]  /*ae90*/  IMAD.SHL.U32 R21, R21, 0x80, RZ ;  /* 0x0000008015157824 */ /* 0x000fe400078e00ff */
[----:B------:R-:W-:Y:S02]  /*aea0*/  IMAD R20, R20, 0x100, R11 ;  /* 0x0000010014147824 */ /* 0x000fe400078e020b */
[----:B------:R-:W-:Y:S02]  /*aeb0*/  IMAD.MOV.U32 R22, RZ, RZ, RZ ;  /* 0x000000ffff167224 */ /* 0x000fe400078e00ff */
[----:B------:R-:W-:Y:S02]  /*aec0*/  IMAD.MOV.U32 R4, RZ, RZ, R12 ;  /* 0x000000ffff047224 */ /* 0x000fe400078e000c */
[----:B------:R-:W-:Y:S02]  /*aed0*/  IMAD.MOV.U32 R5, RZ, RZ, R0 ;  /* 0x000000ffff057224 */ /* 0x000fe400078e0000 */
[----:B------:R-:W-:-:S07]  /*aee0*/  IMAD.MOV.U32 R7, RZ, RZ, R3 ;  /* 0x000000ffff077224 */ /* 0x000fce00078e0003 */
.L_x_300:
[----:B------:R-:W0:Y:S01]  /*aef0*/  S2R R15, SR_CgaCtaId ;  /* 0x00000000000f7919 */ /* 0x000e220000008800 */
[----:B------:R-:W-:Y:S02]  /*af00*/  MOV R14, 0x400 ;  /* 0x00000400000e7802 */ /* 0x000fe40000000f00 */
[----:B------:R-:W-:Y:S02]  /*af10*/  LOP3.LUT P1, RZ, R18, 0x7f, RZ, 0xc0, !PT ;  /* 0x0000007f12ff7812 */ /* 0x000fe4000782c0ff */
[----:B0-----:R-:W-:Y:S02]  /*af20*/  LEA R25, R15, R14, 0x18 ;  /* 0x0000000e0f197211 */ /* 0x001fe400078ec0ff */
[----:B------:R-:W-:-:S09]  /*af30*/  SHF.L.U32 R14, R5, 0x1f, RZ ;  /* 0x0000001f050e7819 */ /* 0x000fd200000006ff */
[----:B------:R-:W0:Y:S01]  /*af40*/  @!P1 LDC R15, c[0x0][0x500] ;  /* 0x00014000ff0f9b82 */ /* 0x000e220000000800 */
[----:B------:R-:W-:-:S04]  /*af50*/  IMAD R23, R7, 0x8, R25 ;  /* 0x0000000807177824 */ /* 0x000fc800078e0219 */
[----:B------:R-:W1:Y:S02]  /*af60*/  SYNCS.PHASECHK.TRANS64.TRYWAIT P0, [R23+URZ+0x10], R14 ;  /* 0x0000100e170075a7 */ /* 0x000e64000800017f */
[----:B-1----:R-:W-:Y:S05]  /*af70*/  @!P0 BRA `(.L_x_298) ;  /* 0x0000000c00648947 */ /* 0x002fea0003800000 */
.L_x_315:
[----:B-1----:R-:W-:Y:S01]  /*af80*/  PRMT R14, R13, 0x9910, RZ ;  /* 0x000099100d0e7816 */ /* 0x002fe200000000ff */
[----:B0-----:R0:W-:Y:S03]  /*af90*/  @!P1 SYNCS.ARRIVE.TRANS64 RZ, [R23+URZ], R15 ;  /* 0x0000000f17ff99a7 */ /* 0x0011e6000800003f */
[----:B------:R-:W-:-:S13]  /*afa0*/  ISETP.NE.AND P0, PT, R14, 0x2, PT ;  /* 0x000000020e00780c */ /* 0x000fda0003f05270 */
[----:B0-----:R-:W-:Y:S05]  /*afb0*/  @P0 BRA `(.L_x_299) ;  /* 0x0000000000040947 */ /* 0x001fea0003800000 */
[----:B------:R-:W-:Y:S01]  /*afc0*/  BPT.TRAP 0x1 ;  /* 0x000000040000795c */ /* 0x000fe20000300000 */
.L_x_299:
[----:B------:R-:W-:Y:S01]  /*afd0*/  IMAD.SHL.U32 R14, R7, 0x8000, RZ ;  /* 0x00008000070e7824 */ /* 0x000fe200078e00ff */
[----:B------:R-:W-:Y:S01]  /*afe0*/  R2UR UR34, R22 ;  /* 0x00000000162272ca */ /* 0x000fe200000e0000 */
[----:B------:R-:W-:Y:S01]  /*aff0*/  VIADD R4, R4, 0xffffffff ;  /* 0xffffffff04047836 */ /* 0x000fe20000000000 */
[----:B------:R-:W-:Y:S01]  /*b000*/  R2UR UR33, R23 ;  /* 0x00000000172172ca */ /* 0x000fe200000e0000 */
[----:B------:R-:W-:Y:S01]  /*b010*/  IMAD.IADD R15, R25, 0x1, R14 ;  /* 0x00000001190f7824 */ /* 0x000fe200078e020e */
[----:B------:R-:W-:Y:S01]  /*b020*/  LOP3.LUT R14, R14, 0x2000, R9, 0xf8, !PT ;  /* 0x000020000e0e7812 */ /* 0x000fe200078ef809 */
[----:B------:R-:W-:Y:S01]  /*b030*/  UIADD3 UR14, UP0, UR38, 0xf0, URZ ;  /* 0x000000f0260e7890 */ /* 0x000fe2000ff1e03f */
[----:B------:R-:W-:Y:S01]  /*b040*/  R2UR UR36, R6 ;  /* 0x00000000062472ca */ /* 0x000fe200000e0000 */
[----:B------:R-:W-:Y:S01]  /*b050*/  UIADD3 UR40, UP1, UR38, 0x1f0, URZ ;  /* 0x000001f026287890 */ /* 0x000fe2000ff3e03f */
[----:B------:R-:W-:Y:S01]  /*b060*/  R2UR UR24, R15 ;  /* 0x000000000f1872ca */ /* 0x000fe200000e0000 */
[----:B------:R-:W-:Y:S01]  /*b070*/  IMAD R14, R14, 0x2, R25 ;  /* 0x000000020e0e7824 */ /* 0x000fe200078e0219 */
[----:B------:R-:W-:Y:S01]  /*b080*/  R2UR UR35, R21 ;  /* 0x00000000152372ca */ /* 0x000fe200000e0000 */
[----:B------:R-:W-:Y:S01]  /*b090*/  UIADD3.X UR15, URZ, UR39, URZ, UP0, !UPT ;  /* 0x000000273f0f7290 */ /* 0x000fe200087fe43f */
[----:B------:R-:W-:Y:S01]  /*b0a0*/  R2UR UR19, R20 ;  /* 0x00000000141372ca */ /* 0x000fe200000e0000 */
[----:B------:R-:W-:Y:S01]  /*b0b0*/  UIADD3 UR26, UR34, 0x40, URZ ;  /* 0x00000040221a7890 */ /* 0x000fe2000fffe03f */
[----:B------:R-:W-:Y:S01]  /*b0c0*/  R2UR UR8, R14 ;  /* 0x000000000e0872ca */ /* 0x000fe200000e0000 */
[----:B------:R-:W-:Y:S01]  /*b0d0*/  UIADD3.X UR41, URZ, UR39, URZ, UP1, !UPT ;  /* 0x000000273f297290 */ /* 0x000fe20008ffe43f */
[----:B------:R-:W-:Y:S01]  /*b0e0*/  ISETP.GT.AND P1, PT, R4, 0x1, PT ;  /* 0x000000010400780c */ /* 0x000fe20003f24270 */
[----:B------:R-:W-:Y:S01]  /*b0f0*/  VIADD R7, R7, 0x1 ;  /* 0x0000000107077836 */ /* 0x000fe20000000000 */
[----:B------:R-:W-:Y:S01]  /*b100*/  UMOV UR22, 0x0 ;  /* 0x0000000000167882 */ /* 0x000fe20000000000 */
[----:B------:R-:W-:Y:S01]  /*b110*/  UMOV UR23, 0x10000000 ;  /* 0x1000000000177882 */ /* 0x000fe20000000000 */
[----:B------:R-:W-:Y:S01]  /*b120*/  UMOV UR25, UR33 ;  /* 0x0000002100197c82 */ /* 0x000fe20008000000 */
[----:B------:R-:W-:Y:S01]  /*b130*/  UIADD3 UR32, UR24, 0x100, URZ ;  /* 0x0000010018207890 */ /* 0x000fe2000fffe03f */
[----:B------:R-:W-:Y:S01]  /*b140*/  ISETP.NE.AND P0, PT, R7, 0x2, PT ;  /* 0x000000020700780c */ /* 0x000fe20003f05270 */
[----:B------:R-:W-:Y:S01]  /*b150*/  UIADD3 UR24, UR24, 0x4100, URZ ;  /* 0x0000410018187890 */ /* 0x000fe2000fffe03f */
[----:B------:R-:W-:Y:S01]  /*b160*/  VIADD R22, R22, 0x80 ;  /* 0x0000008016167836 */ /* 0x000fe20000000000 */
[----:B------:R-:W-:Y:S01]  /*b170*/  UMOV UR28, UR36 ;  /* 0x00000024001c7c82 */ /* 0x000fe20008000000 */
[----:B------:R-:W-:Y:S01]  /*b180*/  UMOV UR27, UR35 ;  /* 0x00000023001b7c82 */ /* 0x000fe20008000000 */
[----:B------:R-:W-:Y:S01]  /*b190*/  UIADD3 UR16, UR8, 0x10100, URZ ;  /* 0x0001010008107890 */ /* 0x000fe2000fffe03f */
[----:B------:R-:W-:Y:S01]  /*b1a0*/  SEL R14, RZ, 0x1, P0 ;  /* 0x00000001ff0e7807 */ /* 0x000fe20000000000 */
[----:B------:R-:W-:Y:S01]  /*b1b0*/  UIADD3 UR8, UR8, 0x18100, URZ ;  /* 0x0001810008087890 */ /* 0x000fe2000fffe03f */
[----:B------:R0:W-:Y:S01]  /*b1c0*/  UTMALDG.3D [UR32], [UR14], desc[UR22] ;  /* 0x000016200e0075b4 */ /* 0x0001e20008011000 */
[----:B------:R-:W-:Y:S01]  /*b1d0*/  UMOV UR13, 0x30000 ;  /* 0x00030000000d7882 */ /* 0x000fe20000000000 */
[----:B------:R-:W-:Y:S01]  /*b1e0*/  UMOV UR17, UR33 ;  /* 0x0000002100117c82 */ /* 0x000fe20008000000 */
[----:B------:R-:W-:Y:S01]  /*b1f0*/  UMOV UR18, UR34 ;  /* 0x0000002200127c82 */ /* 0x000fe20008000000 */
[----:B------:R-:W-:Y:S01]  /*b200*/  UMOV UR20, UR36 ;  /* 0x0000002400147c82 */ /* 0x000fe20008000000 */
[----:B------:R-:W-:Y:S01]  /*b210*/  UMOV UR9, UR33 ;  /* 0x0000002100097c82 */ /* 0x000fe20008000000 */
[----:B------:R-:W-:Y:S01]  /*b220*/  UMOV UR11, UR19 ;  /* 0x00000013000b7c82 */ /* 0x000fe20008000000 */
[----:B------:R-:W-:Y:S01]  /*b230*/  UMOV UR12, UR36 ;  /* 0x00000024000c7c82 */ /* 0x000fe20008000000 */
[----:B------:R0:W-:Y:S01]  /*b240*/  UTMALDG.3D [UR24], [UR14], desc[UR22] ;  /* 0x000016180e0075b4 */ /* 0x0001e20008011000 */
[----:B------:R-:W-:Y:S01]  /*b250*/  UMOV UR10, UR26 ;  /* 0x0000001a000a7c82 */ /* 0x000fe20008000000 */
[----:B------:R-:W-:-:S02]  /*b260*/  LOP3.LUT R5, R5, R14, RZ, 0x3c, !PT ;  /* 0x0000000e05057212 */ /* 0x000fc400078e3cff */
[----:B------:R-:W-:Y:S01]  /*b270*/  SEL R7, R7, RZ, P0 ;  /* 0x000000ff07077207 */ /* 0x000fe20000000000 */
[----:B------:R0:W-:Y:S01]  /*b280*/  UTMALDG.3D.MULTICAST [UR16], [UR40], UR13, desc[UR22] ;  /* 0x00001610280073b4 */ /* 0x0001e2000801180d */
[----:B------:R0:W-:Y:S02]  /*b290*/  UTMALDG.3D.MULTICAST [UR8], [UR40], UR13, desc[UR22] ;  /* 0x00001608280073b4 */ /* 0x0001e4000801180d */
[----:B0-----:R-:W-:Y:S05]  /*b2a0*/  @P1 BRA `(.L_x_300) ;  /* 0xfffffffc00101947 */ /* 0x001fea000383ffff */
.L_x_297:
[----:B------:R-:W-:Y:S05]  /*b2b0*/  BSYNC B1 ;  /* 0x0000000000017941 */ /* 0x000fea0003800000 */
.L_x_296:
[----:B------:R-:W-:Y:S01]  /*b2c0*/  LOP3.LUT P1, RZ, R10, 0xff, RZ, 0xc0, !PT ;  /* 0x000000ff0aff7812 */ /* 0x000fe2000782c0ff */
[----:B------:R-:W-:Y:S01]  /*b2d0*/  IMAD.IADD R3, R8, 0x1, R3 ;  /* 0x0000000108037824 */ /* 0x000fe200078e0203 */
[----:B------:R-:W-:Y:S01]  /*b2e0*/  IADD3 R16, P2, R16, UR30, RZ ;  /* 0x0000001e10107c10 */ /* 0x000fe2000ff5e0ff */
[----:B------:R-:W-:Y:S01]  /*b2f0*/  ULDC.64 UR8, c[0x0][0x650] ;  /* 0x0001940000087ab9 */ /* 0x000fe20000000a00 */
[----:B------:R-:W-:Y:S01]  /*b300*/  BSSY B1, `(.L_x_301) ;  /* 0x000006d000017945 */ /* 0x000fe20003800000 */
[----:B------:R-:W-:Y:S01]  /*b310*/  IMAD.MOV.U32 R21, RZ, RZ, -0x1 ;  /* 0xffffffffff157424 */ /* 0x000fe200078e00ff */
[----:B------:R-:W-:Y:S01]  /*b320*/  ISETP.GT.U32.AND P0, PT, R3, 0x1, PT ;  /* 0x000000010300780c */ /* 0x000fe20003f04070 */
[----:B------:R-:W-:Y:S01]  /*b330*/  IMAD.MOV.U32 R20, RZ, RZ, -0x1 ;  /* 0xffffffffff147424 */ /* 0x000fe200078e00ff */
[----:B------:R-:W-:Y:S02]  /*b340*/  SHF.R.U32.HI R4, RZ, 0x1, R3 ;  /* 0x00000001ff047819 */ /* 0x000fe40000011603 */
[----:B------:R-:W-:-:S02]  /*b350*/  ISETP.LT.U32.AND P0, PT, R8, 0x2, P0 ;  /* 0x000000020800780c */ /* 0x000fc40000701070 */
[----:B------:R-:W-:Y:S01]  /*b360*/  IADD3.X R17, R17, UR7, RZ, P2, !PT ;  /* 0x0000000711117c10 */ /* 0x000fe200097fe4ff */
[----:B------:R-:W0:Y:S01]  /*b370*/  @P1 S2R R6, SR_CgaCtaId ;  /* 0x0000000000061919 */ /* 0x000e220000008800 */
[----:B------:R-:W-:Y:S02]  /*b380*/  @P1 MOV R5, 0x400 ;  /* 0x0000040000051802 */ /* 0x000fe40000000f00 */
[----:B------:R-:W-:Y:S02]  /*b390*/  ISETP.GE.U32.AND P2, PT, R16, UR8, PT ;  /* 0x0000000810007c0c */ /* 0x000fe4000bf46070 */
[----:B------:R-:W-:Y:S02]  /*b3a0*/  LOP3.LUT R4, R4, 0x1, RZ, 0xc0, !PT ;  /* 0x0000000104047812 */ /* 0x000fe400078ec0ff */
[----:B------:R-:W-:Y:S02]  /*b3b0*/  LOP3.LUT R3, R3, 0x1, RZ, 0xc0, !PT ;  /* 0x0000000103037812 */ /* 0x000fe400078ec0ff */
[----:B------:R-:W-:-:S02]  /*b3c0*/  PRMT R10, RZ, 0x7610, R10 ;  /* 0x00007610ff0a7816 */ /* 0x000fc4000000000a */
[----:B0-----:R-:W-:Y:S01]  /*b3d0*/  @P1 LEA R5, R6, R5, 0x18 ;  /* 0x0000000506051211 */ /* 0x001fe200078ec0ff */
[----:B------:R-:W-:-:S03]  /*b3e0*/  IMAD.MOV.U32 R6, RZ, RZ, -0x1 ;  /* 0xffffffffff067424 */ /* 0x000fc600078e00ff */
[----:B------:R0:W-:Y:S01]  /*b3f0*/  @P1 SYNCS.ARRIVE.TRANS64.A1T0 RZ, [R5+URZ+0x38], RZ ;  /* 0x000038ff05ff19a7 */ /* 0x0001e2000810003f */
[----:B------:R-:W-:-:S04]  /*b400*/  ISETP.NE.U32.AND P1, PT, R4, 0x1, PT ;  /* 0x000000010400780c */ /* 0x000fc80003f25070 */
[----:B------:R-:W-:Y:S02]  /*b410*/  ISETP.GT.U32.AND P1, PT, R8, 0x1, !P1 ;  /* 0x000000010800780c */ /* 0x000fe40004f24070 */
[----:B0-----:R-:W-:Y:S02]  /*b420*/  SEL R5, RZ, 0x1, !P0 ;  /* 0x00000001ff057807 */ /* 0x001fe40004000000 */
[----:B------:R-:W-:Y:S02]  /*b430*/  ISETP.GE.U32.AND.EX P0, PT, R17, UR9, PT, P2 ;  /* 0x0000000911007c0c */ /* 0x000fe4000bf06120 */
[----:B------:R-:W-:-:S04]  /*b440*/  SEL R4, RZ, 0x1, !P1 ;  /* 0x00000001ff047807 */ /* 0x000fc80004800000 */
[----:B------:R-:W-:Y:S02]  /*b450*/  LOP3.LUT R0, R4, R0, R5, 0x96, !PT ;  /* 0x0000000004007212 */ /* 0x000fe400078e9605 */
[----:B------:R-:W-:-:S05]  /*b460*/  PRMT R4, RZ, 0x7610, R4 ;  /* 0x00007610ff047816 */ /* 0x000fca0000000004 */
[----:B------:R-:W-:Y:S05]  /*b470*/  @P0 BRA `(.L_x_302) ;  /* 0x0000000400540947 */ /* 0x000fea0003800000 */
[----:B------:R-:W0:Y:S01]  /*b480*/  S2R R15, SR_CTAID.X ;  /* 0x00000000000f7919 */ /* 0x000e220000002500 */
[----:B------:R-:W-:Y:S01]  /*b490*/  ULDC.64 UR8, c[0x0][0x628] ;  /* 0x00018a0000087ab9 */ /* 0x000fe20000000a00 */
[----:B------:R-:W-:Y:S01]  /*b4a0*/  ULDC UR11, c[0x0][0x630] ;  /* 0x00018c00000b7ab9 */ /* 0x000fe20000000800 */
[----:B------:R-:W-:Y:S01]  /*b4b0*/  ISETP.NE.U32.AND P0, PT, RZ, UR8, PT ;  /* 0x00000008ff007c0c */ /* 0x000fe2000bf05070 */
[----:B------:R-:W1:Y:S01]  /*b4c0*/  S2R R20, SR_CTAID.Y ;  /* 0x0000000000147919 */ /* 0x000e620000002600 */
[----:B------:R-:W-:Y:S01]  /*b4d0*/  ULDC UR12, c[0x0][0x150] ;  /* 0x00005400000c7ab9 */ /* 0x000fe20000000800 */
[----:B------:R-:W-:Y:S01]  /*b4e0*/  IMAD.MOV.U32 R4, RZ, RZ, R16 ;  /* 0x000000ffff047224 */ /* 0x000fe200078e0010 */
[----:B------:R-:W-:Y:S01]  /*b4f0*/  ISETP.NE.AND.EX P0, PT, RZ, UR9, PT, P0 ;  /* 0x00000009ff007c0c */ /* 0x000fe2000bf05300 */
[----:B------:R-:W-:Y:S01]  /*b500*/  IMAD.MOV.U32 R5, RZ, RZ, R17 ;  /* 0x000000ffff057224 */ /* 0x000fe200078e0011 */
[----:B0-----:R-:W-:-:S11]  /*b510*/  I2FP.F32.U32 R22, R15 ;  /* 0x0000000f00167245 */ /* 0x001fd60000201000 */
[----:B------:R-:W-:Y:S05]  /*b520*/  @!P0 BRA `(.L_x_303) ;  /* 0x0000000000288947 */ /* 0x000fea0003800000 */
[----:B------:R-:W-:Y:S02]  /*b530*/  ULDC UR10, c[0x0][0x634] ;  /* 0x00018d00000a7ab9 */ /* 0x000fe40000000800 */
[----:B------:R-:W-:-:S05]  /*b540*/  IADD3 R5, P0, R16, UR10, RZ ;  /* 0x0000000a10057c10 */ /* 0x000fca000ff1e0ff */
[----:B------:R-:W-:-:S04]  /*b550*/  IMAD.X R21, RZ, RZ, R17, P0 ;  /* 0x000000ffff157224 */ /* 0x000fc800000e0611 */
[----:B------:R-:W-:-:S04]  /*b560*/  IMAD.WIDE.U32 R6, R21, UR8, RZ ;  /* 0x0000000815067c25 */ /* 0x000fc8000f8e00ff */
[----:B------:R-:W-:-:S04]  /*b570*/  IMAD.WIDE.U32 R6, P0, R5, UR9, R6 ;  /* 0x0000000905067c25 */ /* 0x000fc8000f800006 */
[----:B------:R-:W-:-:S04]  /*b580*/  IMAD.WIDE.U32 R4, R5, UR8, RZ ;  /* 0x0000000805047c25 */ /* 0x000fc8000f8e00ff */
[----:B------:R-:W-:Y:S01]  /*b590*/  IMAD.MOV.U32 R4, RZ, RZ, R7 ;  /* 0x000000ffff047224 */ /* 0x000fe200078e0007 */
[----:B------:R-:W-:Y:S01]  /*b5a0*/  IADD3 RZ, P1, R5, R6, RZ ;  /* 0x0000000605ff7210 */ /* 0x000fe20007f3e0ff */
[----:B------:R-:W-:-:S04]  /*b5b0*/  IMAD.X R5, RZ, RZ, RZ, P0 ;  /* 0x000000ffff057224 */ /* 0x000fc800000e06ff */
[----:B------:R-:W-:-:S08]  /*b5c0*/  IMAD.WIDE.U32.X R4, R21, UR9, R4, P1 ;  /* 0x0000000915047c25 */ /* 0x000fd000088e0404 */
.L_x_303:
[--C-:B------:R-:W-:Y:S01]  /*b5d0*/  SHF.R.U64 R14, R4, UR11, R5.reuse ;  /* 0x0000000b040e7c19 */ /* 0x100fe20008001205 */
[----:B------:R-:W-:Y:S01]  /*b5e0*/  FMUL R22, R22, UR12 ;  /* 0x0000000c16167c20 */ /* 0x000fe20008400000 */
[----:B------:R-:W-:Y:S01]  /*b5f0*/  SHF.R.U32.HI R4, RZ, UR11, R5 ;  /* 0x0000000bff047c19 */ /* 0x000fe20008011605 */
[----:B------:R-:W0:Y:S01]  /*b600*/  LDC R6, c[0x0][0x144] ;  /* 0x00005100ff067b82 */ /* 0x000e220000000800 */
[----:B------:R-:W-:Y:S01]  /*b610*/  IADD3 R5, P0, RZ, -R14, RZ ;  /* 0x8000000eff057210 */ /* 0x000fe20007f1e0ff */
[----:B------:R-:W-:Y:S01]  /*b620*/  ULDC UR10, c[0x0][0x154] ;  /* 0x00005500000a7ab9 */ /* 0x000fe20000000800 */
[----:B-1----:R-:W-:Y:S01]  /*b630*/  I2FP.F32.U32 R7, R20 ;  /* 0x0000001400077245 */ /* 0x002fe20000201000 */
[----:B------:R-:W1:Y:S01]  /*b640*/  F2I.U32.TRUNC.NTZ R22, R22 ;  /* 0x0000001600167305 */ /* 0x000e62000020f000 */
[----:B------:R-:W-:Y:S01]  /*b650*/  ULDC.64 UR8, c[0x0][0x620] ;  /* 0x0001880000087ab9 */ /* 0x000fe20000000a00 */
[----:B------:R-:W-:Y:S01]  /*b660*/  IMAD.X R4, RZ, RZ, ~R4, P0 ;  /* 0x000000ffff047224 */ /* 0x000fe200000e0e04 */
[----:B------:R-:W-:Y:S01]  /*b670*/  ISETP.NE.AND P2, PT, R2, 0x1, PT ;  /* 0x000000010200780c */ /* 0x000fe20003f45270 */
[----:B------:R-:W-:Y:S01]  /*b680*/  FMUL R23, R7, UR10 ;  /* 0x0000000a07177c20 */ /* 0x000fe20008400000 */
[----:B------:R-:W2:Y:S01]  /*b690*/  LDC R25, c[0x0][0x148] ;  /* 0x00005200ff197b82 */ /* 0x000ea20000000800 */
[----:B------:R-:W-:Y:S01]  /*b6a0*/  IMAD R4, R4, UR8, RZ ;  /* 0x0000000804047c24 */ /* 0x000fe2000f8e02ff */
[----:B------:R-:W-:-:S02]  /*b6b0*/  ULDC.64 UR10, c[0x0][0x640] ;  /* 0x00019000000a7ab9 */ /* 0x000fc40000000a00 */
[----:B------:R-:W-:Y:S01]  /*b6c0*/  ISETP.NE.U32.AND P0, PT, RZ, UR10, PT ;  /* 0x0000000aff007c0c */ /* 0x000fe2000bf05070 */
[----:B------:R-:W3:Y:S01]  /*b6d0*/  F2I.U32.TRUNC.NTZ R23, R23 ;  /* 0x0000001700177305 */ /* 0x000ee2000020f000 */
[C---:B------:R-:W-:Y:S02]  /*b6e0*/  IMAD R7, R5.reuse, UR9, R4 ;  /* 0x0000000905077c24 */ /* 0x040fe4000f8e0204 */
[----:B------:R-:W-:Y:S01]  /*b6f0*/  IMAD.WIDE.U32 R4, R5, UR8, R16 ;  /* 0x0000000805047c25 */ /* 0x000fe2000f8e0010 */
[----:B------:R-:W-:Y:S01]  /*b700*/  ULDC UR8, c[0x0][0x618] ;  /* 0x0001860000087ab9 */ /* 0x000fe20000000800 */
[----:B------:R-:W-:Y:S02]  /*b710*/  ISETP.NE.AND.EX P0, PT, RZ, UR11, PT, P0 ;  /* 0x0000000bff007c0c */ /* 0x000fe4000bf05300 */
[----:B------:R-:W-:Y:S02]  /*b720*/  IMAD.IADD R5, R5, 0x1, R7 ;  /* 0x0000000105057824 */ /* 0x000fe400078e0207 */
[----:B-1----:R-:W-:-:S03]  /*b730*/  IMAD.MOV R22, RZ, RZ, -R22 ;  /* 0x000000ffff167224 */ /* 0x002fc600078e0a16 */
[----:B------:R-:W-:Y:S01]  /*b740*/  SHF.R.U64 R21, R4, UR8, R5 ;  /* 0x0000000804157c19 */ /* 0x000fe20008001205 */
[----:B0-----:R-:W-:Y:S01]  /*b750*/  IMAD R15, R6, R22, R15 ;  /* 0x00000016060f7224 */ /* 0x001fe200078e020f */
[----:B------:R-:W-:Y:S01]  /*b760*/  SHF.R.U32.HI R4, RZ, UR8, R5 ;  /* 0x00000008ff047c19 */ /* 0x000fe20008011605 */
[----:B------:R-:W-:Y:S01]  /*b770*/  ULDC UR8, c[0x0][0x608] ;  /* 0x0001820000087ab9 */ /* 0x000fe20000000800 */
[----:B---3--:R-:W-:Y:S02]  /*b780*/  IMAD.MOV R6, RZ, RZ, -R23 ;  /* 0x000000ffff067224 */ /* 0x008fe400078e0a17 */
[--C-:B------:R-:W-:Y:S02]  /*b790*/  SHF.R.U64 R22, R21, UR8, R4.reuse ;  /* 0x0000000815167c19 */ /* 0x100fe40008001204 */
[----:B------:R-:W-:Y:S01]  /*b7a0*/  SHF.R.U32.HI R5, RZ, UR8, R4 ;  /* 0x00000008ff057c19 */ /* 0x000fe20008011604 */
[----:B------:R-:W-:Y:S01]  /*b7b0*/  ULDC UR8, c[0x0][0x658] ;  /* 0x0001960000087ab9 */ /* 0x000fe20000000800 */
[----:B--2---:R-:W-:-:S02]  /*b7c0*/  @P2 IMAD R15, R25, R6, R20 ;  /* 0x00000006190f2224 */ /* 0x004fc400078e0214 */
[--C-:B------:R-:W-:Y:S02]  /*b7d0*/  SHF.R.U64 R20, R22, UR8, R5.reuse ;  /* 0x0000000816147c19 */ /* 0x100fe40008001205 */
[----:B------:R-:W-:-:S03]  /*b7e0*/  SHF.R.U32.HI R23, RZ, UR8, R5 ;  /* 0x00000008ff177c19 */ /* 0x000fc60008011605 */
[----:B------:R-:W-:Y:S02]  /*b7f0*/  IMAD.MOV.U32 R6, RZ, RZ, R20 ;  /* 0x000000ffff067224 */ /* 0x000fe400078e0014 */
[----:B------:R-:W-:Y:S01]  /*b800*/  IMAD.MOV.U32 R5, RZ, RZ, R23 ;  /* 0x000000ffff057224 */ /* 0x000fe200078e0017 */
[----:B------:R-:W-:Y:S06]  /*b810*/  @!P0 BRA `(.L_x_304) ;  /* 0x00000000002c8947 */ /* 0x000fec0003800000 */
        /* <DEDUP_REMOVED lines=9> */
[----:B------:R-:W-:-:S04]  /*b8b0*/  IMAD.WIDE.U32.X R4, R23, UR11, R4, P1 ;  /* 0x0000000b17047c25 */ /* 0x000fc800088e0404 */
[----:B------:R-:W-:-:S07]  /*b8c0*/  IMAD.MOV.U32 R6, RZ, RZ, R4 ;  /* 0x000000ffff067224 */ /* 0x000fce00078e0004 */
.L_x_304:
[----:B------:R-:W-:Y:S01]  /*b8d0*/  ULDC UR8, c[0x0][0x648] ;  /* 0x0001920000087ab9 */ /* 0x000fe20000000800 */
[----:B------:R-:W-:Y:S01]  /*b8e0*/  LOP3.LUT R4, R22, UR6, RZ, 0xc0, !PT ;  /* 0x0000000616047c12 */ /* 0x000fe2000f8ec0ff */
[----:B------:R-:W-:Y:S01]  /*b8f0*/  ULDC UR9, c[0x0][0x610] ;  /* 0x0001840000097ab9 */ /* 0x000fe20000000800 */
[----:B------:R-:W-:Y:S01]  /*b900*/  SHF.R.U64 R5, R6, UR8, R5 ;  /* 0x0000000806057c19 */ /* 0x000fe20008001205 */
[----:B------:R-:W-:Y:S01]  /*b910*/  ULDC UR8, c[0x0][0x638] ;  /* 0x00018e0000087ab9 */ /* 0x000fe20000000800 */
[----:B------:R-:W-:-:S03]  /*b920*/  LOP3.LUT R21, R21, UR4, RZ, 0xc0, !PT ;  /* 0x0000000415157c12 */ /* 0x000fc6000f8ec0ff */
[----:B------:R-:W-:Y:S02]  /*b930*/  IMAD.MOV R7, RZ, RZ, -R5 ;  /* 0x000000ffff077224 */ /* 0x000fe400078e0a05 */
[----:B------:R-:W-:Y:S02]  /*b940*/  IMAD R4, R5, UR5, R4 ;  /* 0x0000000505047c24 */ /* 0x000fe4000f8e0204 */
[----:B------:R-:W-:Y:S01]  /*b950*/  IMAD R20, R7, UR8, R20 ;  /* 0x0000000807147c24 */ /* 0x000fe2000f8e0214 */
[----:B------:R-:W-:Y:S01]  /*b960*/  ULDC UR8, c[0x0][0x600] ;  /* 0x0001800000087ab9 */ /* 0x000fe20000000800 */
[----:B------:R-:W-:Y:S02]  /*b970*/  IMAD R15, R4, UR9, R15 ;  /* 0x00000009040f7c24 */ /* 0x000fe4000f8e020f */
[----:B------:R-:W-:Y:S02]  /*b980*/  IMAD R6, R20, UR8, R21 ;  /* 0x0000000814067c24 */ /* 0x000fe4000f8e0215 */
[----:B------:R-:W-:-:S03]  /*b990*/  IMAD.MOV.U32 R4, RZ, RZ, 0x1 ;  /* 0x00000001ff047424 */ /* 0x000fc600078e00ff */
[----:B------:R-:W-:Y:S02]  /*b9a0*/  SEL R20, R6, R15, !P2 ;  /* 0x0000000f06147207 */ /* 0x000fe40005000000 */
[----:B------:R-:W-:Y:S01]  /*b9b0*/  SEL R21, R15, R6, !P2 ;  /* 0x000000060f157207 */ /* 0x000fe20005000000 */
[----:B------:R-:W-:-:S07]  /*b9c0*/  IMAD.MOV.U32 R6, RZ, RZ, R14 ;  /* 0x000000ffff067224 */ /* 0x000fce00078e000e */
.L_x_302:
[----:B------:R-:W-:Y:S05]  /*b9d0*/  BSYNC B1 ;  /* 0x0000000000017941 */ /* 0x000fea0003800000 */
.L_x_301:
[----:B------:R-:W-:-:S13]  /*b9e0*/  LOP3.LUT P0, RZ, R4, 0xff, RZ, 0xc0, !PT ;  /* 0x000000ff04ff7812 */ /* 0x000fda000780c0ff */
[----:B------:R-:W-:Y:S05]  /*b9f0*/  @P0 BRA `(.L_x_305) ;  /* 0xfffffff400080947 */ /* 0x000fea000383ffff */
[----:B------:R-:W-:Y:S05]  /*ba00*/  BSYNC B0 ;  /* 0x0000000000007941 */ /* 0x000fea0003800000 */
.L_x_294:
[----:B------:R-:W-:-:S03]  /*ba10*/  UMOV UR8, 0xffffffff ;  /* 0xffffffff00087882 */ /* 0x000fc60000000000 */
[----:B------:R-:W-:Y:S05]  /*ba20*/  BRA.DIV UR8, `(.L_x_306) ;  /* 0x0000000208cc7947 */ /* 0x000fea000b800000 */
[----:B------:R-:W-:-:S13]  /*ba30*/  ELECT P6, URZ, PT ;  /* 0x00000000003f782f */ /* 0x000fda00038c0000 */
.L_x_318:
[----:B------:R-:W-:Y:S04]  /*ba40*/  BSSY B0, `(.L_x_307) ;  /* 0x0000019000007945 */ /* 0x000fe80003800000 */
[----:B------:R-:W-:Y:S05]  /*ba50*/  @!P6 BRA `(.L_x_308) ;  /* 0x00000000005ce947 */ /* 0x000fea0003800000 */
[----:B------:R-:W-:-:S04]  /*ba60*/  LOP3.LUT R19, R19, 0x2, RZ, 0xfc, !PT ;  /* 0x0000000213137812 */ /* 0x000fc800078efcff */
[----:B------:R-:W-:-:S13]  /*ba70*/  ISETP.NE.AND P0, PT, R19, 0x3, PT ;  /* 0x000000031300780c */ /* 0x000fda0003f05270 */
[----:B------:R-:W-:Y:S05]  /*ba80*/  @!P0 BRA `(.L_x_309) ;  /* 0x0000000000048947 */ /* 0x000fea0003800000 */
[----:B------:R-:W-:Y:S01]  /*ba90*/  BPT.TRAP 0x1 ;  /* 0x000000040000795c */ /* 0x000fe20000300000 */
.L_x_309:
[----:B------:R-:W0:Y:S01]  /*baa0*/  S2R R5, SR_CgaCtaId ;  /* 0x0000000000057919 */ /* 0x000e220000008800 */
[----:B------:R-:W-:Y:S02]  /*bab0*/  MOV R2, 0x400 ;  /* 0x0000040000027802 */ /* 0x000fe40000000f00 */
[----:B------:R-:W-:Y:S02]  /*bac0*/  SHF.L.U32 R4, R0, 0x1f, RZ ;  /* 0x0000001f00047819 */ /* 0x000fe400000006ff */
[----:B0-----:R-:W-:-:S05]  /*bad0*/  LEA R2, R5, R2, 0x18 ;  /* 0x0000000205027211 */ /* 0x001fca00078ec0ff */
[----:B------:R-:W-:-:S04]  /*bae0*/  VIADD R2, R2, 0x10 ;  /* 0x0000001002027836 */ /* 0x000fc80000000000 */
[C---:B------:R-:W-:Y:S02]  /*baf0*/  IMAD R7, R3.reuse, 0x8, R2 ;  /* 0x0000000803077824 */ /* 0x040fe400078e0202 */
[----:B------:R-:W-:Y:S02]  /*bb00*/  VIADD R3, R3, 0x1 ;  /* 0x0000000103037836 */ /* 0x000fe40000000000 */
[----:B------:R-:W0:Y:S03]  /*bb10*/  SYNCS.PHASECHK.TRANS64.TRYWAIT P0, [R7+URZ], R4 ;  /* 0x00000004070075a7 */ /* 0x000e26000800017f */
[----:B------:R-:W-:-:S04]  /*bb20*/  ISETP.NE.AND P1, PT, R3, 0x2, PT ;  /* 0x000000020300780c */ /* 0x000fc80003f25270 */
[----:B------:R-:W-:Y:S02]  /*bb30*/  SEL R5, RZ, 0x1, P1 ;  /* 0x00000001ff057807 */ /* 0x000fe40000800000 */
[----:B------:R-:W-:Y:S02]  /*bb40*/  SEL R3, R3, RZ, P1 ;  /* 0x000000ff03037207 */ /* 0x000fe40000800000 */
[----:B------:R-:W-:Y:S01]  /*bb50*/  LOP3.LUT R0, R0, R5, RZ, 0x3c, !PT ;  /* 0x0000000500007212 */ /* 0x000fe200078e3cff */
[----:B0-----:R-:W-:Y:S06]  /*bb60*/  @!P0 BRA `(.L_x_310) ;  /* 0x00000000009c8947 */ /* 0x001fec0003800000 */
.L_x_319:
[----:B------:R-:W-:Y:S01]  /*bb70*/  IMAD R3, R3, 0x8, R2 ;  /* 0x0000000803037824 */ /* 0x000fe200078e0202 */
[----:B------:R-:W-:-:S07]  /*bb80*/  SHF.L.U32 R0, R0, 0x1f, RZ ;  /* 0x0000001f00007819 */ /* 0x000fce00000006ff */
.L_x_311:
[----:B-1----:R1:W2:Y:S02]  /*bb90*/  SYNCS.PHASECHK.TRANS64.TRYWAIT P0, [R3+URZ], R0 ;  /* 0x00000000030075a7 */ /* 0x0022a4000800017f */
[----:B--2---:R-:W-:Y:S05]  /*bba0*/  @!P0 NANOSLEEP.SYNCS 0x989680 ;  /* 0x009896800000895d */ /* 0x004fea0003900000 */
[----:B------:R-:W2:Y:S02]  /*bbb0*/  @!P0 SYNCS.PHASECHK.TRANS64 P0, [R3+URZ], R0 ;  /* 0x00000000030085a7 */ /* 0x000ea4000800007f */
[----:B--2---:R-:W-:Y:S05]  /*bbc0*/  @!P0 BRA `(.L_x_311) ;  /* 0xfffffffc00f08947 */ /* 0x004fea000383ffff */
.L_x_308:
[----:B------:R-:W-:Y:S05]  /*bbd0*/  BSYNC B0 ;  /* 0x0000000000007941 */ /* 0x000fea0003800000 */
.L_x_307:
[----:B------:R-:W-:Y:S05]  /*bbe0*/  EXIT ;  /* 0x000000000000794d */ /* 0x000fea0003800000 */
.L_x_21:
[----:B---3--:R3:W4:Y:S02]  /*bbf0*/  SYNCS.PHASECHK.TRANS64.TRYWAIT P1, [R3+URZ], R0 ;  /* 0x00000000030075a7 */ /* 0x008724000802017f */
[----:B----4-:R-:W-:Y:S05]  /*bc00*/  @!P1 NANOSLEEP.SYNCS 0x989680 ;  /* 0x009896800000995d */ /* 0x010fea0003900000 */
[----:B------:R-:W4:Y:S02]  /*bc10*/  @!P1 SYNCS.PHASECHK.TRANS64 P1, [R3+URZ], R0 ;  /* 0x00000000030095a7 */ /* 0x000f24000802007f */
[----:B----4-:R-:W-:Y:S05]  /*bc20*/  @!P1 BRA `(.L_x_21) ;  /* 0xfffffffc00f09947 */ /* 0x010fea000383ffff */
[----:B------:R-:W-:Y:S05]  /*bc30*/  BRA `(.L_x_20) ;  /* 0xffffff5800287947 */ /* 0x000fea000383ffff */
.L_x_26:
[----:B-1----:R1:W2:Y:S02]  /*bc40*/  SYNCS.PHASECHK.TRANS64.TRYWAIT P1, [R5+URZ], R4 ;  /* 0x00000004050075a7 */ /* 0x0022a4000802017f */
[----:B--2---:R-:W-:Y:S05]  /*bc50*/  @!P1 NANOSLEEP.SYNCS 0x989680 ;  /* 0x009896800000995d */ /* 0x004fea0003900000 */
[----:B------:R-:W2:Y:S02]  /*bc60*/  @!P1 SYNCS.PHASECHK.TRANS64 P1, [R5+URZ], R4 ;  /* 0x00000004050095a7 */ /* 0x000ea4000802007f */
[----:B--2---:R-:W-:Y:S05]  /*bc70*/  @!P1 BRA `(.L_x_26) ;  /* 0xfffffffc00f09947 */ /* 0x004fea000383ffff */
[----:B------:R-:W-:Y:S05]  /*bc80*/  BRA `(.L_x_25) ;  /* 0xffffff5c00a47947 */ /* 0x000fea000383ffff */
.L_x_295:
[----:B------:R-:W-:Y:S01]  /*bc90*/  BSSY B1, `(.L_x_312) ;  /* 0x0000006000017945 */ /* 0x000fe20003800000 */
[----:B------:R-:W-:-:S07]  /*bca0*/  IMAD.MOV.U32 R15, RZ, RZ, -0x1 ;  /* 0xffffffffff0f7424 */ /* 0x000fce00078e00ff */
[----:B------:R-:W-:Y:S05]  /*bcb0*/  WARPSYNC.COLLECTIVE R15, `(.L_x_313) ;  /* 0x000000000f0c7348 */ /* 0x000fea0003c00000 */
[----:B------:R-:W-:Y:S02]  /*bcc0*/  ELECT P6, UR62, PT ;  /* 0x00000000003e782f */ /* 0x000fe400038c0000 */
[----:B------:R-:W-:Y:S01]  /*bcd0*/  MOV R14, UR62 ;  /* 0x0000003e000e7c02 */ /* 0x000fe20008000f00 */
[----:B------:R-:W-:Y:S10]  /*bce0*/  ENDCOLLECTIVE ;  /* 0x000000000000791b */ /* 0x000ff40003800000 */
.L_x_313:
[----:B------:R-:W-:Y:S05]  /*bcf0*/  BSYNC B1 ;  /* 0x0000000000017941 */ /* 0x000fea0003800000 */
.L_x_312:
[----:B------:R-:W-:Y:S05]  /*bd00*/  BRA `(.L_x_314) ;  /* 0xfffffff000507947 */ /* 0x000fea000383ffff */
.L_x_298:
[----:B-1----:R1:W2:Y:S02]  /*bd10*/  SYNCS.PHASECHK.TRANS64.TRYWAIT P0, [R23+URZ+0x10], R14 ;  /* 0x0000100e170075a7 */ /* 0x0022a4000800017f */
[----:B--2---:R-:W-:Y:S05]  /*bd20*/  @!P0 NANOSLEEP.SYNCS 0x989680 ;  /* 0x009896800000895d */ /* 0x004fea0003900000 */
[----:B------:R-:W2:Y:S02]  /*bd30*/  @!P0 SYNCS.PHASECHK.TRANS64 P0, [R23+URZ+0x10], R14 ;  /* 0x0000100e170085a7 */ /* 0x000ea4000800007f */
[----:B--2---:R-:W-:Y:S05]  /*bd40*/  @!P0 BRA `(.L_x_298) ;  /* 0xfffffffc00f08947 */ /* 0x004fea000383ffff */
[----:B------:R-:W-:Y:S05]  /*bd50*/  BRA `(.L_x_315) ;  /* 0xfffffff000887947 */ /* 0x000fea000383ffff */
.L_x_306:
[----:B------:R-:W-:Y:S01]  /*bd60*/  BSSY B0, `(.L_x_316) ;  /* 0x0000006000007945 */ /* 0x000fe20003800000 */
[----:B------:R-:W-:-:S07]  /*bd70*/  IMAD.MOV.U32 R15, RZ, RZ, -0x1 ;  /* 0xffffffffff0f7424 */ /* 0x000fce00078e00ff */
[----:B------:R-:W-:Y:S05]  /*bd80*/  WARPSYNC.COLLECTIVE R15, `(.L_x_317) ;  /* 0x000000000f0c7348 */ /* 0x000fea0003c00000 */
[----:B------:R-:W-:Y:S02]  /*bd90*/  ELECT P6, UR62, PT ;  /* 0x00000000003e782f */ /* 0x000fe400038c0000 */
[----:B------:R-:W-:Y:S01]  /*bda0*/  MOV R14, UR62 ;  /* 0x0000003e000e7c02 */ /* 0x000fe20008000f00 */
[----:B------:R-:W-:Y:S10]  /*bdb0*/  ENDCOLLECTIVE ;  /* 0x000000000000791b */ /* 0x000ff40003800000 */
.L_x_317:
[----:B------:R-:W-:Y:S05]  /*bdc0*/  BSYNC B0 ;  /* 0x0000000000007941 */ /* 0x000fea0003800000 */
.L_x_316:
[----:B------:R-:W-:Y:S05]  /*bdd0*/  BRA `(.L_x_318) ;  /* 0xfffffffc00187947 */ /* 0x000fea000383ffff */
.L_x_310:
[----:B0-----:R0:W1:Y:S02]  /*bde0*/  SYNCS.PHASECHK.TRANS64.TRYWAIT P0, [R7+URZ], R4 ;  /* 0x00000004070075a7 */ /* 0x001064000800017f */
[----:B-1----:R-:W-:Y:S05]  /*bdf0*/  @!P0 NANOSLEEP.SYNCS 0x989680 ;  /* 0x009896800000895d */ /* 0x002fea0003900000 */
[----:B------:R-:W1:Y:S02]  /*be00*/  @!P0 SYNCS.PHASECHK.TRANS64 P0, [R7+URZ], R4 ;  /* 0x00000004070085a7 */ /* 0x000e64000800007f */
[----:B-1----:R-:W-:Y:S05]  /*be10*/  @!P0 BRA `(.L_x_310) ;  /* 0xfffffffc00f08947 */ /* 0x002fea000383ffff */
[----:B------:R-:W-:Y:S05]  /*be20*/  BRA `(.L_x_319) ;  /* 0xfffffffc00507947 */ /* 0x000fea000383ffff */
.L_x_320:
[----:B------:R-:W-:-:S00]  /*be30*/  BRA `(.L_x_320) ;  /* 0xfffffffc00fc7947 */ /* 0x000fc0000383ffff */
[----:B------:R-:W-:-:S00]  /*be40*/  NOP ;  /* 0x0000000000007918 */ /* 0x000fc00000000000 */
        /* <DEDUP_REMOVED lines=11> */
.L_x_321:


//--------------------- .nv.global.init           --------------------------
	.section	.nv.global.init,"aw",@progbits
.nv.global.init:
	.type		$str$22,@object
	.size		$str$22,($str$23 - $str$22)
$str$22:
        /*0000*/ 	.byte	0x6b, 0x5f, 0x74, 0x69, 0x6c, 0x65, 0x5f, 0x63, 0x6f, 0x75, 0x6e, 0x74, 0x20, 0x3e, 0x3d, 0x20
        /*0010*/ 	.byte	0x31, 0x00
	.type		$str$23,@object
	.size		$str$23,(__unnamed_1 - $str$23)
$str$23:
        /*0012*/ 	.byte	0x2f, 0x74, 0x6d, 0x70, 0x2f, 0x63, 0x75, 0x74, 0x6c, 0x61, 0x73, 0x73, 0x5f, 0x73, 0x77, 0x65
        /*0022*/ 	.byte	0x65, 0x70, 0x5f, 0x73, 0x72, 0x63, 0x2f, 0x69, 0x6e, 0x63, 0x6c, 0x75, 0x64, 0x65, 0x2f, 0x63
        /*0032*/ 	.byte	0x75, 0x74, 0x6c, 0x61, 0x73, 0x73, 0x2f, 0x67, 0x65, 0x6d, 0x6d, 0x2f, 0x63, 0x6f, 0x6c, 0x6c
        /*0042*/ 	.byte	0x65, 0x63, 0x74, 0x69, 0x76, 0x65, 0x2f, 0x73, 0x6d, 0x39, 0x30, 0x5f, 0x6d, 0x6d, 0x61, 0x5f
        /*0052*/ 	.byte	0x74, 0x6d, 0x61, 0x5f, 0x67, 0x6d, 0x6d, 0x61, 0x5f, 0x73, 0x73, 0x5f, 0x77, 0x61, 0x72, 0x70
        /*0062*/ 	.byte	0x73, 0x70, 0x65, 0x63, 0x69, 0x61, 0x6c, 0x69, 0x7a, 0x65, 0x64, 0x2e, 0x68, 0x70, 0x70, 0x00
	.type		__unnamed_1,@object
	.size		__unnamed_1,(.L_0 - __unnamed_1)
__unnamed_1:
        /*0072*/ 	.byte	0x76, 0x6f, 0x69, 0x64, 0x20, 0x63, 0x75, 0x74, 0x6c, 0x61, 0x73, 0x73, 0x3a, 0x3a, 0x67, 0x65
        /* <DEDUP_REMOVED lines=181> */
        /*0bd2*/ 	.byte	0x00
.L_0:


//--------------------- .nv.shared._ZN7cutlass13device_kernelINS_4gemm6kernel13GemmUniversalIN4cute5tupleIJiiiiEEENS1_10collective13CollectiveMmaINS1_34MainloopSm90TmaGmmaWarpSpecializedILi2ENS5_IJNS4_1CILi2EEENSA_ILi1EEESC_EEENS1_35KernelTmaWarpSpecializedCooperativeEEENS5_IJNSA_ILi128EEENSA_ILi256EEESG_EEENS_10bfloat16_tENS5_IJlSC_lEEESJ_SK_NS4_8TiledMMAINS4_8MMA_AtomIJNS4_4SM904GMMA28MMA_64x256x16_F32BF16BF16_SSILNSO_5MajorE0ELSQ_0ELNSO_7ScaleInE1ELSR_1EEEEEENS4_6LayoutISD_NS5_IJSC_NSA_ILi0EEESV_EEEEENS5_IJNS4_10UnderscoreESY_SY_EEEEENS4_13SM90_TMA_LOADENS4_14ComposedLayoutINS4_7SwizzleILi3ELi4ELi3EEENS4_18smem_ptr_flag_bitsILi16EEENSU_INS5_IJNSA_ILi8EEENSA_ILi64EEEEEENS5_IJS18_SC_EEEEEEEvNS4_8identityENS4_23SM90_TMA_LOAD_MULTICASTES1C_vS1D_EENS_8epilogue10collective6detail29Sm90TmaWarpSpecializedAdapterINS1H_15DefaultEpilogueISJ_SK_SK_NS1G_6thread17LinearCombinationISJ_Li1EffLNS1L_9ScaleType4KindE0ELNS_15FloatRoundStyleE2ESJ_EENS1_15EpilogueDefaultEEEEEvvEEEEvNT_6ParamsE --------------------------
	.section	.nv.shared._ZN7cutlass13device_kernelINS_4gemm6kernel13GemmUniversalIN4cute5tupleIJiiiiEEENS1_10collective13CollectiveMmaINS1_34MainloopSm90TmaGmmaWarpSpecializedILi2ENS5_IJNS4_1CILi2EEENSA_ILi1EEESC_EEENS1_35KernelTmaWarpSpecializedCooperativeEEENS5_IJNSA_ILi128EEENSA_ILi256EEESG_EEENS_10bfloat16_tENS5_IJlSC_lEEESJ_SK_NS4_8TiledMMAINS4_8MMA_AtomIJNS4_4SM904GMMA28MMA_64x256x16_F32BF16BF16_SSILNSO_5MajorE0ELSQ_0ELNSO_7ScaleInE1ELSR_1EEEEEENS4_6LayoutISD_NS5_IJSC_NSA_ILi0EEESV_EEEEENS5_IJNS4_10UnderscoreESY_SY_EEEEENS4_13SM90_TMA_LOADENS4_14ComposedLayoutINS4_7SwizzleILi3ELi4ELi3EEENS4_18smem_ptr_flag_bitsILi16EEENSU_INS5_IJNSA_ILi8EEENSA_ILi64EEEEEENS5_IJS18_SC_EEEEEEEvNS4_8identityENS4_23SM90_TMA_LOAD_MULTICASTES1C_vS1D_EENS_8epilogue10collective6detail29Sm90TmaWarpSpecializedAdapterINS1H_15DefaultEpilogueISJ_SK_SK_NS1G_6thread17LinearCombinationISJ_Li1EffLNS1L_9ScaleType4KindE0ELNS_15FloatRoundStyleE2ESJ_EENS1_15EpilogueDefaultEEEEEvvEEEEvNT_6ParamsE,"aw",@nobits
	.sectionflags	@""
	.align	16
	.zero		1024


//--------------------- .nv.shared.reserved.0     --------------------------
	.section	.nv.shared.reserved.0,"aw",@nobits
	.weak		__nv_reservedSMEM_offset_0_alias
	.size		__nv_reservedSMEM_offset_0_alias, 0, 0
	.other		__nv_reservedSMEM_offset_0_alias,@"STO_CUDA_RESERVED_SHARED STV_DEFAULT"
__nv_reservedSMEM_offset_0_alias:
	.zero		0


//--------------------- .nv.global                --------------------------
	.section	.nv.global,"aw",@nobits
.nv.global:
	.type		_ZN39_INTERNAL_c4c16957_4_k_cu_b0b25572_33314cute1_E,@object
	.size		_ZN39_INTERNAL_c4c16957_4_k_cu_b0b25572_33314cute1_E,(_ZN39_INTERNAL_c4c16957_4_k_cu_b0b25572_33314cuda3std3__45__cpo6cbeginE - _ZN39_INTERNAL_c4c16957_4_k_cu_b0b25572_33314cute1_E)
_ZN39_INTERNAL_c4c16957_4_k_cu_b0b25572_33314cute1_E:
	.zero		1
	.type		_ZN39_INTERNAL_c4c16957_4_k_cu_b0b25572_33314cuda3std3__45__cpo6cbeginE,@object
	.size		_ZN39_INTERNAL_c4c16957_4_k_cu_b0b25572_33314cuda3std3__45__cpo6cbeginE,(_ZN39_INTERNAL_c4c16957_4_k_cu_b0b25572_33314cuda3std3__48in_placeE - _ZN39_INTERNAL_c4c16957_4_k_cu_b0b25572_33314cuda3std3__45__cpo6cbeginE)
_ZN39_INTERNAL_c4c16957_4_k_cu_b0b25572_33314cuda3std3__45__cpo6cbeginE:
	.zero		1
	.type		_ZN39_INTERNAL_c4c16957_4_k_cu_b0b25572_33314cuda3std3__48in_placeE,@object
	.size		_ZN39_INTERNAL_c4c16957_4_k_cu_b0b25572_33314cuda3std3__48in_placeE,(_ZN39_INTERNAL_c4c16957_4_k_cu_b0b25572_33314cuda3std6ranges3__45__cpo9iter_moveE - _ZN39_INTERNAL_c4c16957_4_k_cu_b0b25572_33314cuda3std3__48in_placeE)
_ZN39_INTERNAL_c4c16957_4_k_cu_b0b25572_33314cuda3std3__48in_placeE:
	.zero		1
	.type		_ZN39_INTERNAL_c4c16957_4_k_cu_b0b25572_33314cuda3std6ranges3__45__cpo9iter_moveE,@object
	.size		_ZN39_INTERNAL_c4c16957_4_k_cu_b0b25572_33314cuda3std6ranges3__45__cpo9iter_moveE,(_ZN39_INTERNAL_c4c16957_4_k_cu_b0b25572_33314cuda3std3__45__cpo5beginE - _ZN39_INTERNAL_c4c16957_4_k_cu_b0b25572_33314cuda3std6ranges3__45__cpo9iter_moveE)
_ZN39_INTERNAL_c4c16957_4_k_cu_b0b25572_33314cuda3std6ranges3__45__cpo9iter_moveE:
	.zero		1
	.type		_ZN39_INTERNAL_c4c16957_4_k_cu_b0b25572_33314cuda3std3__45__cpo5beginE,@object
	.size		_ZN39_INTERNAL_c4c16957_4_k_cu_b0b25572_33314cuda3std3__45__cpo5beginE,(_ZN39_INTERNAL_c4c16957_4_k_cu_b0b25572_33314cuda3std3__441_GLOBAL__N__c4c16957_4_k_cu_b0b25572_33316ignoreE - _ZN39_INTERNAL_c4c16957_4_k_cu_b0b25572_33314cuda3std3__45__cpo5beginE)
_ZN39_INTERNAL_c4c16957_4_k_cu_b0b25572_33314cuda3std3__45__cpo5beginE:
	.zero		1
	.type		_ZN39_INTERNAL_c4c16957_4_k_cu_b0b25572_33314cuda3std3__441_GLOBAL__N__c4c16957_4_k_cu_b0b25572_33316ignoreE,@object
	.size		_ZN39_INTERNAL_c4c16957_4_k_cu_b0b25572_33314cuda3std3__441_GLOBAL__N__c4c16957_4_k_cu_b0b25572_33316ignoreE,(_ZN39_INTERNAL_c4c16957_4_k_cu_b0b25572_33314cute7productE - _ZN39_INTERNAL_c4c16957_4_k_cu_b0b25572_33314cuda3std3__441_GLOBAL__N__c4c16957_4_k_cu_b0b25572_33316ignoreE)
_ZN39_INTERNAL_c4c16957_4_k_cu_b0b25572_33314cuda3std3__441_GLOBAL__N__c4c16957_4_k_cu_b0b25572_33316ignoreE:
	.zero		1
	.type		_ZN39_INTERNAL_c4c16957_4_k_cu_b0b25572_33314cute7productE,@object
	.size		_ZN39_INTERNAL_c4c16957_4_k_cu_b0b25572_33314cute7productE,(_ZN39_INTERNAL_c4c16957_4_k_cu_b0b25572_33314cuda3std3__45__cpo3endE - _ZN39_INTERNAL_c4c16957_4_k_cu_b0b25572_33314cute7productE)
_ZN39_INTERNAL_c4c16957_4_k_cu_b0b25572_33314cute7productE:
	.zero		1
	.type		_ZN39_INTERNAL_c4c16957_4_k_cu_b0b25572_33314cuda3std3__45__cpo3endE,@object
	.size		_ZN39_INTERNAL_c4c16957_4_k_cu_b0b25572_33314cuda3std3__45__cpo3endE,(_ZN39_INTERNAL_c4c16957_4_k_cu_b0b25572_33314cuda3std3__419piecewise_constructE - _ZN39_INTERNAL_c4c16957_4_k_cu_b0b25572_33314cuda3std3__45__cpo3endE)
_ZN39_INTERNAL_c4c16957_4_k_cu_b0b25572_33314cuda3std3__45__cpo3endE:
	.zero		1
	.type		_ZN39_INTERNAL_c4c16957_4_k_cu_b0b25572_33314cuda3std3__419piecewise_constructE,@object
	.size		_ZN39_INTERNAL_c4c16957_4_k_cu_b0b25572_33314cuda3std3__419piecewise_constructE,(_ZN39_INTERNAL_c4c16957_4_k_cu_b0b25572_33314cuda3std3__45__cpo4cendE - _ZN39_INTERNAL_c4c16957_4_k_cu_b0b25572_33314cuda3std3__419piecewise_constructE)
_ZN39_INTERNAL_c4c16957_4_k_cu_b0b25572_33314cuda3std3__419piecewise_constructE:
	.zero		1
	.type		_ZN39_INTERNAL_c4c16957_4_k_cu_b0b25572_33314cuda3std3__45__cpo4cendE,@object
	.size		_ZN39_INTERNAL_c4c16957_4_k_cu_b0b25572_33314cuda3std3__45__cpo4cendE,(_ZN39_INTERNAL_c4c16957_4_k_cu_b0b25572_33314cuda3std6ranges3__45__cpo4swapE - _ZN39_INTERNAL_c4c16957_4_k_cu_b0b25572_33314cuda3std3__45__cpo4cendE)
_ZN39_INTERNAL_c4c16957_4_k_cu_b0b25572_33314cuda3std3__45__cpo4cendE:
	.zero		1
	.type		_ZN39_INTERNAL_c4c16957_4_k_cu_b0b25572_33314cuda3std6ranges3__45__cpo4swapE,@object
	.size		_ZN39_INTERNAL_c4c16957_4_k_cu_b0b25572_33314cuda3std6ranges3__45__cpo4swapE,(.L_8 - _ZN39_INTERNAL_c4c16957_4_k_cu_b0b25572_33314cuda3std6ranges3__45__cpo4swapE)
_ZN39_INTERNAL_c4c16957_4_k_cu_b0b25572_33314cuda3std6ranges3__45__cpo4swapE:
	.zero		1
.L_8:


//--------------------- .nv.constant0._ZN7cutlass13device_kernelINS_4gemm6kernel13GemmUniversalIN4cute5tupleIJiiiiEEENS1_10collective13CollectiveMmaINS1_34MainloopSm90TmaGmmaWarpSpecializedILi2ENS5_IJNS4_1CILi2EEENSA_ILi1EEESC_EEENS1_35KernelTmaWarpSpecializedCooperativeEEENS5_IJNSA_ILi128EEENSA_ILi256EEESG_EEENS_10bfloat16_tENS5_IJlSC_lEEESJ_SK_NS4_8TiledMMAINS4_8MMA_AtomIJNS4_4SM904GMMA28MMA_64x256x16_F32BF16BF16_SSILNSO_5MajorE0ELSQ_0ELNSO_7ScaleInE1ELSR_1EEEEEENS4_6LayoutISD_NS5_IJSC_NSA_ILi0EEESV_EEEEENS5_IJNS4_10UnderscoreESY_SY_EEEEENS4_13SM90_TMA_LOADENS4_14ComposedLayoutINS4_7SwizzleILi3ELi4ELi3EEENS4_18smem_ptr_flag_bitsILi16EEENSU_INS5_IJNSA_ILi8EEENSA_ILi64EEEEEENS5_IJS18_SC_EEEEEEEvNS4_8identityENS4_23SM90_TMA_LOAD_MULTICASTES1C_vS1D_EENS_8epilogue10collective6detail29Sm90TmaWarpSpecializedAdapterINS1H_15DefaultEpilogueISJ_SK_SK_NS1G_6thread17LinearCombinationISJ_Li1EffLNS1L_9ScaleType4KindE0ELNS_15FloatRoundStyleE2ESJ_EENS1_15EpilogueDefaultEEEEEvvEEEEvNT_6ParamsE --------------------------
	.section	.nv.constant0._ZN7cutlass13device_kernelINS_4gemm6kernel13GemmUniversalIN4cute5tupleIJiiiiEEENS1_10collective13CollectiveMmaINS1_34MainloopSm90TmaGmmaWarpSpecializedILi2ENS5_IJNS4_1CILi2EEENSA_ILi1EEESC_EEENS1_35KernelTmaWarpSpecializedCooperativeEEENS5_IJNSA_ILi128EEENSA_ILi256EEESG_EEENS_10bfloat16_tENS5_IJlSC_lEEESJ_SK_NS4_8TiledMMAINS4_8MMA_AtomIJNS4_4SM904GMMA28MMA_64x256x16_F32BF16BF16_SSILNSO_5MajorE0ELSQ_0ELNSO_7ScaleInE1ELSR_1EEEEEENS4_6LayoutISD_NS5_IJSC_NSA_ILi0EEESV_EEEEENS5_IJNS4_10UnderscoreESY_SY_EEEEENS4_13SM90_TMA_LOADENS4_14ComposedLayoutINS4_7SwizzleILi3ELi4ELi3EEENS4_18smem_ptr_flag_bitsILi16EEENSU_INS5_IJNSA_ILi8EEENSA_ILi64EEEEEENS5_IJS18_SC_EEEEEEEvNS4_8identityENS4_23SM90_TMA_LOAD_MULTICASTES1C_vS1D_EENS_8epilogue10collective6detail29Sm90TmaWarpSpecializedAdapterINS1H_15DefaultEpilogueISJ_SK_SK_NS1G_6thread17LinearCombinationISJ_Li1EffLNS1L_9ScaleType4KindE0ELNS_15FloatRoundStyleE2ESJ_EENS1_15EpilogueDefaultEEEEEvvEEEEvNT_6ParamsE,"a",@progbits
	.sectionflags	@""
	.align	4
.nv.constant0._ZN7cutlass13device_kernelINS_4gemm6kernel13GemmUniversalIN4cute5tupleIJiiiiEEENS1_10collective13CollectiveMmaINS1_34MainloopSm90TmaGmmaWarpSpecializedILi2ENS5_IJNS4_1CILi2EEENSA_ILi1EEESC_EEENS1_35KernelTmaWarpSpecializedCooperativeEEENS5_IJNSA_ILi128EEENSA_ILi256EEESG_EEENS_10bfloat16_tENS5_IJlSC_lEEESJ_SK_NS4_8TiledMMAINS4_8MMA_AtomIJNS4_4SM904GMMA28MMA_64x256x16_F32BF16BF16_SSILNSO_5MajorE0ELSQ_0ELNSO_7ScaleInE1ELSR_1EEEEEENS4_6LayoutISD_NS5_IJSC_NSA_ILi0EEESV_EEEEENS5_IJNS4_10UnderscoreESY_SY_EEEEENS4_13SM90_TMA_LOADENS4_14ComposedLayoutINS4_7SwizzleILi3ELi4ELi3EEENS4_18smem_ptr_flag_bitsILi16EEENSU_INS5_IJNSA_ILi8EEENSA_ILi64EEEEEENS5_IJS18_SC_EEEEEEEvNS4_8identityENS4_23SM90_TMA_LOAD_MULTICASTES1C_vS1D_EENS_8epilogue10collective6detail29Sm90TmaWarpSpecializedAdapterINS1H_15DefaultEpilogueISJ_SK_SK_NS1G_6thread17LinearCombinationISJ_Li1EffLNS1L_9ScaleType4KindE0ELNS_15FloatRoundStyleE2ESJ_EENS1_15EpilogueDefaultEEEEEvvEEEEvNT_6ParamsE:
	.zero		1664


//--------------------- SYMBOLS --------------------------

	.type		.nv.reservedSmem.offset0,@object
	.size		.nv.reservedSmem.offset0,0x4
	.type		__assertfail,@function
